# CuTe-DSL kernel — source=fa4 family=fa4_bwd_sm100
# config = {"dtype": "BFloat16", "causal": true, "use_2cta": false, "head_dim": 96}


// ===== COMPILED SASS (sm_100a) =====

	.target	sm_100a

	.elftype	@"ET_EXEC"


//--------------------- .note.nv.tkinfo           --------------------------
	.section	.note.nv.tkinfo,"",@"SHT_NOTE"
	.sectionflags	@"SHF_NOTE_NV_TKINFO"
	.tkinfo
        /*0018*/ 	.word	0x00000081
        /*0030*/ 	.string	""
        /*0030*/ 	.string	"ptxas"
        /*0030*/ 	.string	"Cuda compilation tools, release 12.9, V12.9.83"
        /*0030*/ 	.string	"Build system must define TOOLS_VERSION_EXTENDED"
        /*0030*/ 	.string	"-O 3 -arch sm_100a "



//--------------------- .note.nv.cuver            --------------------------
	.section	.note.nv.cuver,"",@"SHT_NOTE"
	.sectionflags	@"SHF_NOTE_NV_CUVER"
        /*0018*/ 	.short	0x0001
        /*001a*/ 	.short	0x0064
        /*001c*/ 	.short	0x0001
        /*001e*/ 	.short	0x0000
        /*0020*/ 	.short	0x0001
        /*0022*/ 	.short	0x0000


//--------------------- .nv.info                  --------------------------
	.section	.nv.info,"",@"SHT_CUDA_INFO"
	.align	4


	//----- nvinfo : EIATTR_REGCOUNT
	.align		4
        /*0000*/ 	.byte	0x04, 0x2f
        /*0002*/ 	.short	(.L_4 - .L_3)
	.align		4
.L_3:
        /*0004*/ 	.word	index@(kernel_cutlass_kernel_flash_attncuteflash_bwd_sm100FlashAttentionBackwardSm100_object_at__tensor0000o9611101213_None_tensor0000o9611101213_None_tensor0000o9611101213_tensorptrf32gmemo1i64_0)
        /*0008*/ 	.word	0x00000080


	//----- nvinfo : EIATTR_FRAME_SIZE
	.align		4
.L_4:
        /*000c*/ 	.byte	0x04, 0x11
        /*000e*/ 	.short	(.L_6 - .L_5)
	.align		4
.L_5:
        /*0010*/ 	.word	index@($__internal_2_$__cuda_sm10x_tcgen05_guardrail_trap_unallocated_columns_being_dealloced)
        /*0014*/ 	.word	0x00000000


	//----- nvinfo : EIATTR_FRAME_SIZE
	.align		4
.L_6:
        /*0018*/ 	.byte	0x04, 0x11
        /*001a*/ 	.short	(.L_8 - .L_7)
	.align		4
.L_7:
        /*001c*/ 	.word	index@($__internal_1_$__cuda_sm10x_tcgen05_guardrail_trap_phase_invalid_during_alloc)
        /*0020*/ 	.word	0x00000000


	//----- nvinfo : EIATTR_FRAME_SIZE
	.align		4
.L_8:
        /*0024*/ 	.byte	0x04, 0x11
        /*0026*/ 	.short	(.L_10 - .L_9)
	.align		4
.L_9:
        /*0028*/ 	.word	index@($__internal_0_$__cuda_sm10x_tcgen05_guardrail_trap_col_being_dealloced_not_returned_by_alloc)
        /*002c*/ 	.word	0x00000000


	//----- nvinfo : EIATTR_FRAME_SIZE
	.align		4
.L_10:
        /*0030*/ 	.byte	0x04, 0x11
        /*0032*/ 	.short	(.L_12 - .L_11)
	.align		4
.L_11:
        /*0034*/ 	.word	index@(kernel_cutlass_kernel_flash_attncuteflash_bwd_sm100FlashAttentionBackwardSm100_object_at__tensor0000o9611101213_None_tensor0000o9611101213_None_tensor0000o9611101213_tensorptrf32gmemo1i64_0)
        /*0038*/ 	.word	0x00000000


	//----- nvinfo : EIATTR_MIN_STACK_SIZE
	.align		4
.L_12:
        /*003c*/ 	.byte	0x04, 0x12
        /*003e*/ 	.short	(.L_14 - .L_13)
	.align		4
.L_13:
        /*0040*/ 	.word	index@(kernel_cutlass_kernel_flash_attncuteflash_bwd_sm100FlashAttentionBackwardSm100_object_at__tensor0000o9611101213_None_tensor0000o9611101213_None_tensor0000o9611101213_tensorptrf32gmemo1i64_0)
        /*0044*/ 	.word	0x00000000
.L_14:


//--------------------- .nv.info.kernel_cutlass_kernel_flash_attncuteflash_bwd_sm100FlashAttentionBackwardSm100_object_at__tensor0000o9611101213_None_tensor0000o9611101213_None_tensor0000o9611101213_tensorptrf32gmemo1i64_0 --------------------------
	.section	.nv.info.kernel_cutlass_kernel_flash_attncuteflash_bwd_sm100FlashAttentionBackwardSm100_object_at__tensor0000o9611101213_None_tensor0000o9611101213_None_tensor0000o9611101213_tensorptrf32gmemo1i64_0,"",@"SHT_CUDA_INFO"
	.sectionflags	@""
	.align	4


	//----- nvinfo : EIATTR_CUDA_API_VERSION
	.align		4
        /*0000*/ 	.byte	0x04, 0x37
        /*0002*/ 	.short	(.L_16 - .L_15)
.L_15:
        /*0004*/ 	.word	0x00000081


	//----- nvinfo : EIATTR_KPARAM_INFO
	.align		4
.L_16:
        /*0008*/ 	.byte	0x04, 0x17
        /*000a*/ 	.short	(.L_18 - .L_17)
.L_17:
        /*000c*/ 	.word	0x00000000
        /*0010*/ 	.short	0x001b
        /*0012*/ 	.short	0x0464
        /*0014*/ 	.byte	0x00, 0xf0, 0x31, 0x00


	//----- nvinfo : EIATTR_KPARAM_INFO
	.align		4
.L_18:
        /*0018*/ 	.byte	0x04, 0x17
        /*001a*/ 	.short	(.L_20 - .L_19)
.L_19:
        /*001c*/ 	.word	0x00000000
        /*0020*/ 	.short	0x001a
        /*0022*/ 	.short	0x0460
        /*0024*/ 	.byte	0x00, 0xf0, 0x11, 0x00


	//----- nvinfo : EIATTR_KPARAM_INFO
	.align		4
.L_20:
        /*0028*/ 	.byte	0x04, 0x17
        /*002a*/ 	.short	(.L_22 - .L_21)
.L_21:
        /*002c*/ 	.word	0x00000000
        /*0030*/ 	.short	0x0019
        /*0032*/ 	.short	0x045c
        /*0034*/ 	.byte	0x00, 0xf0, 0x11, 0x00


	//----- nvinfo : EIATTR_KPARAM_INFO
	.align		4
.L_22:
        /*0038*/ 	.byte	0x04, 0x17
        /*003a*/ 	.short	(.L_24 - .L_23)
.L_23:
        /*003c*/ 	.word	0x00000000
        /*0040*/ 	.short	0x0018
        /*0042*/ 	.short	0x0458
        /*0044*/ 	.byte	0x00, 0xf0, 0x11, 0x00


	//----- nvinfo : EIATTR_KPARAM_INFO
	.align		4
.L_24:
        /*0048*/ 	.byte	0x04, 0x17
        /*004a*/ 	.short	(.L_26 - .L_25)
.L_25:
        /*004c*/ 	.word	0x00000000
        /*0050*/ 	.short	0x0017
        /*0052*/ 	.short	0x0454
        /*0054*/ 	.byte	0x00, 0xf0, 0x11, 0x00


	//----- nvinfo : EIATTR_KPARAM_INFO
	.align		4
.L_26:
        /*0058*/ 	.byte	0x04, 0x17
        /*005a*/ 	.short	(.L_28 - .L_27)
.L_27:
        /*005c*/ 	.word	0x00000000
        /*0060*/ 	.short	0x0016
        /*0062*/ 	.short	0x0450
        /*0064*/ 	.byte	0x00, 0xf0, 0x11, 0x00


	//----- nvinfo : EIATTR_KPARAM_INFO
	.align		4
.L_28:
        /*0068*/ 	.byte	0x04, 0x17
        /*006a*/ 	.short	(.L_30 - .L_29)
.L_29:
        /*006c*/ 	.word	0x00000000
        /*0070*/ 	.short	0x0015
        /*0072*/ 	.short	0x044c
        /*0074*/ 	.byte	0x00, 0xf0, 0x0d, 0x00


	//----- nvinfo : EIATTR_KPARAM_INFO
	.align		4
.L_30:
        /*0078*/ 	.byte	0x04, 0x17
        /*007a*/ 	.short	(.L_32 - .L_31)
.L_31:
        /*007c*/ 	.word	0x00000000
        /*0080*/ 	.short	0x0014
        /*0082*/ 	.short	0x0449
        /*0084*/ 	.byte	0x00, 0xf0, 0x0d, 0x00


	//----- nvinfo : EIATTR_KPARAM_INFO
	.align		4
.L_32:
        /*0088*/ 	.byte	0x04, 0x17
        /*008a*/ 	.short	(.L_34 - .L_33)
.L_33:
        /*008c*/ 	.word	0x00000000
        /*0090*/ 	.short	0x0013
        /*0092*/ 	.short	0x0446
        /*0094*/ 	.byte	0x00, 0xf0, 0x0d, 0x00


	//----- nvinfo : EIATTR_KPARAM_INFO
	.align		4
.L_34:
        /*0098*/ 	.byte	0x04, 0x17
        /*009a*/ 	.short	(.L_36 - .L_35)
.L_35:
        /*009c*/ 	.word	0x00000000
        /*00a0*/ 	.short	0x0012
        /*00a2*/ 	.short	0x0443
        /*00a4*/ 	.byte	0x00, 0xf0, 0x0d, 0x00


	//----- nvinfo : EIATTR_KPARAM_INFO
	.align		4
.L_36:
        /*00a8*/ 	.byte	0x04, 0x17
        /*00aa*/ 	.short	(.L_38 - .L_37)
.L_37:
        /*00ac*/ 	.word	0x00000000
        /*00b0*/ 	.short	0x0011
        /*00b2*/ 	.short	0x0440
        /*00b4*/ 	.byte	0x00, 0xf0, 0x0d, 0x00


	//----- nvinfo : EIATTR_KPARAM_INFO
	.align		4
.L_38:
        /*00b8*/ 	.byte	0x04, 0x17
        /*00ba*/ 	.short	(.L_40 - .L_39)
.L_39:
        /*00bc*/ 	.word	0x00000000
        /*00c0*/ 	.short	0x0010
        /*00c2*/ 	.short	0x03c0
        /*00c4*/ 	.byte	0x00, 0xf0, 0x01, 0x02


	//----- nvinfo : EIATTR_KPARAM_INFO
	.align		4
.L_40:
        /*00c8*/ 	.byte	0x04, 0x17
        /*00ca*/ 	.short	(.L_42 - .L_41)
.L_41:
        /*00cc*/ 	.word	0x00000000
        /*00d0*/ 	.short	0x000f
        /*00d2*/ 	.short	0x0340
        /*00d4*/ 	.byte	0x00, 0xf0, 0x01, 0x02


	//----- nvinfo : EIATTR_KPARAM_INFO
	.align		4
.L_42:
        /*00d8*/ 	.byte	0x04, 0x17
        /*00da*/ 	.short	(.L_44 - .L_43)
.L_43:
        /*00dc*/ 	.word	0x00000000
        /*00e0*/ 	.short	0x000e
        /*00e2*/ 	.short	0x02c0
        /*00e4*/ 	.byte	0x00, 0xf0, 0x01, 0x02


	//----- nvinfo : EIATTR_KPARAM_INFO
	.align		4
.L_44:
        /*00e8*/ 	.byte	0x04, 0x17
        /*00ea*/ 	.short	(.L_46 - .L_45)
.L_45:
        /*00ec*/ 	.word	0x00000000
        /*00f0*/ 	.short	0x000d
        /*00f2*/ 	.short	0x0240
        /*00f4*/ 	.byte	0x00, 0xf0, 0x01, 0x02


	//----- nvinfo : EIATTR_KPARAM_INFO
	.align		4
.L_46:
        /*00f8*/ 	.byte	0x04, 0x17
        /*00fa*/ 	.short	(.L_48 - .L_47)
.L_47:
        /*00fc*/ 	.word	0x00000000
        /*0100*/ 	.short	0x000c
        /*0102*/ 	.short	0x01c0
        /*0104*/ 	.byte	0x00, 0xf0, 0x01, 0x02


	//----- nvinfo : EIATTR_KPARAM_INFO
	.align		4
.L_48:
        /*0108*/ 	.byte	0x04, 0x17
        /*010a*/ 	.short	(.L_50 - .L_49)
.L_49:
        /*010c*/ 	.word	0x00000000
        /*0110*/ 	.short	0x000b
        /*0112*/ 	.short	0x0140
        /*0114*/ 	.byte	0x00, 0xf0, 0x01, 0x02


	//----- nvinfo : EIATTR_KPARAM_INFO
	.align		4
.L_50:
        /*0118*/ 	.byte	0x04, 0x17
        /*011a*/ 	.short	(.L_52 - .L_51)
.L_51:
        /*011c*/ 	.word	0x00000000
        /*0120*/ 	.short	0x000a
        /*0122*/ 	.short	0x011c
        /*0124*/ 	.byte	0x00, 0xf0, 0x31, 0x00


	//----- nvinfo : EIATTR_KPARAM_INFO
	.align		4
.L_52:
        /*0128*/ 	.byte	0x04, 0x17
        /*012a*/ 	.short	(.L_54 - .L_53)
.L_53:
        /*012c*/ 	.word	0x00000000
        /*0130*/ 	.short	0x0009
        /*0132*/ 	.short	0x0110
        /*0134*/ 	.byte	0x00, 0xf0, 0x31, 0x00


	//----- nvinfo : EIATTR_KPARAM_INFO
	.align		4
.L_54:
        /*0138*/ 	.byte	0x04, 0x17
        /*013a*/ 	.short	(.L_56 - .L_55)
.L_55:
        /*013c*/ 	.word	0x00000000
        /*0140*/ 	.short	0x0008
        /*0142*/ 	.short	0x00e8
        /*0144*/ 	.byte	0x00, 0xf0, 0xa1, 0x00


	//----- nvinfo : EIATTR_KPARAM_INFO
	.align		4
.L_56:
        /*0148*/ 	.byte	0x04, 0x17
        /*014a*/ 	.short	(.L_58 - .L_57)
.L_57:
        /*014c*/ 	.word	0x00000000
        /*0150*/ 	.short	0x0007
        /*0152*/ 	.short	0x00b8
        /*0154*/ 	.byte	0x00, 0xf0, 0xc1, 0x00


	//----- nvinfo : EIATTR_KPARAM_INFO
	.align		4
.L_58:
        /*0158*/ 	.byte	0x04, 0x17
        /*015a*/ 	.short	(.L_60 - .L_59)
.L_59:
        /*015c*/ 	.word	0x00000000
        /*0160*/ 	.short	0x0006
        /*0162*/ 	.short	0x0088
        /*0164*/ 	.byte	0x00, 0xf0, 0xc1, 0x00


	//----- nvinfo : EIATTR_KPARAM_INFO
	.align		4
.L_60:
        /*0168*/ 	.byte	0x04, 0x17
        /*016a*/ 	.short	(.L_62 - .L_61)
.L_61:
        /*016c*/ 	.word	0x00000000
        /*0170*/ 	.short	0x0005
        /*0172*/ 	.short	0x0078
        /*0174*/ 	.byte	0x00, 0xf0, 0x31, 0x00


	//----- nvinfo : EIATTR_KPARAM_INFO
	.align		4
.L_62:
        /*0178*/ 	.byte	0x04, 0x17
        /*017a*/ 	.short	(.L_64 - .L_63)
.L_63:
        /*017c*/ 	.word	0x00000000
        /*0180*/ 	.short	0x0004
        /*0182*/ 	.short	0x0050
        /*0184*/ 	.byte	0x00, 0xf0, 0xa1, 0x00


	//----- nvinfo : EIATTR_KPARAM_INFO
	.align		4
.L_64:
        /*0188*/ 	.byte	0x04, 0x17
        /*018a*/ 	.short	(.L_66 - .L_65)
.L_65:
        /*018c*/ 	.word	0x00000000
        /*0190*/ 	.short	0x0003
        /*0192*/ 	.short	0x0028
        /*0194*/ 	.byte	0x00, 0xf0, 0xa1, 0x00


	//----- nvinfo : EIATTR_KPARAM_INFO
	.align		4
.L_66:
        /*0198*/ 	.byte	0x04, 0x17
        /*019a*/ 	.short	(.L_68 - .L_67)
.L_67:
        /*019c*/ 	.word	0x00000000
        /*01a0*/ 	.short	0x0002
        /*01a2*/ 	.short	0x0018
        /*01a4*/ 	.byte	0x00, 0xf0, 0x31, 0x00


	//----- nvinfo : EIATTR_KPARAM_INFO
	.align		4
.L_68:
        /*01a8*/ 	.byte	0x04, 0x17
        /*01aa*/ 	.short	(.L_70 - .L_69)
.L_69:
        /*01ac*/ 	.word	0x00000000
        /*01b0*/ 	.short	0x0001
        /*01b2*/ 	.short	0x000c
        /*01b4*/ 	.byte	0x00, 0xf0, 0x31, 0x00


	//----- nvinfo : EIATTR_KPARAM_INFO
	.align		4
.L_70:
        /*01b8*/ 	.byte	0x04, 0x17
        /*01ba*/ 	.short	(.L_72 - .L_71)
.L_71:
        /*01bc*/ 	.word	0x00000000
        /*01c0*/ 	.short	0x0000
        /*01c2*/ 	.short	0x0000
        /*01c4*/ 	.byte	0x00, 0xf0, 0x31, 0x00


	//----- nvinfo : EIATTR_AT_ENTRY_FRAGMENTS
	.align		4
.L_72:
        /*01c8*/ 	.byte	0x04, 0x4f
        /*01ca*/ 	.short	(.L_74 - .L_73)


	//   ....[0]....
.L_73:
        /*01cc*/ 	.word	0x00000004


	//----- nvinfo : EIATTR_RESERVED_SMEM_USED
	.align		4
.L_74:
        /*01d0*/ 	.byte	0x01, 0x41
	.zero		2


	//----- nvinfo : EIATTR_SPARSE_MMA_MASK
	.align		4
        /*01d4*/ 	.byte	0x03, 0x50
        /*01d6*/ 	.short	0x0000


	//----- nvinfo : EIATTR_TCGEN05_1CTA_USED
	.align		4
        /*01d8*/ 	.byte	0x01, 0x51
	.zero		2


	//----- nvinfo : EIATTR_MAXREG_COUNT
	.align		4
        /*01dc*/ 	.byte	0x03, 0x1b
        /*01de*/ 	.short	0x0080


	//----- nvinfo : EIATTR_NUM_BARRIERS
	.align		4
        /*01e0*/ 	.byte	0x02, 0x4c
        /*01e2*/ 	.byte	0x10
	.zero		1


	//----- nvinfo : EIATTR_INT_WARP_WIDE_INSTR_OFFSETS
	.align		4
        /*01e4*/ 	.byte	0x04, 0x31
        /*01e6*/ 	.short	(.L_76 - .L_75)


	//   ....[0]....
.L_75:
        /*01e8*/ 	.word	0x00005b40


	//   ....[1]....
        /*01ec*/ 	.word	0x00005b70


	//----- nvinfo : EIATTR_COOP_GROUP_MASK_REGIDS
	.align		4
.L_76:
        /*01f0*/ 	.byte	0x04, 0x29
        /*01f2*/ 	.short	(.L_78 - .L_77)


	//   ....[0]....
.L_77:
        /*01f4*/ 	.word	0xffffffff


	//   ....[1]....
        /*01f8*/ 	.word	0xffffffff


	//   ....[2]....
        /*01fc*/ 	.word	0xffffffff


	//   ....[3]....
        /*0200*/ 	.word	0xffffffff


	//   ....[4]....
        /*0204*/ 	.word	0xffffffff


	//   ....[5]....
        /*0208*/ 	.word	0xffffffff


	//   ....[6]....
        /*020c*/ 	.word	0xffffffff


	//   ....[7]....
        /*0210*/ 	.word	0xffffffff


	//   ....[8]....
        /*0214*/ 	.word	0xffffffff


	//   ....[9]....
        /*0218*/ 	.word	0xffffffff


	//   ....[10]....
        /*021c*/ 	.word	0xffffffff


	//----- nvinfo : EIATTR_COOP_GROUP_INSTR_OFFSETS
	.align		4
.L_78:
        /*0220*/ 	.byte	0x04, 0x28
        /*0222*/ 	.short	(.L_80 - .L_79)


	//   ....[0]....
.L_79:
        /*0224*/ 	.word	0x00002240


	//   ....[1]....
        /*0228*/ 	.word	0x00002500


	//   ....[2]....
        /*022c*/ 	.word	0x00002700


	//   ....[3]....
        /*0230*/ 	.word	0x00002730


	//   ....[4]....
        /*0234*/ 	.word	0x00002760


	//   ....[5]....
        /*0238*/ 	.word	0x00002790


	//   ....[6]....
        /*023c*/ 	.word	0x00005a50


	//   ....[7]....
        /*0240*/ 	.word	0x00005c20


	//   ....[8]....
        /*0244*/ 	.word	0x00008710


	//   ....[9]....
        /*0248*/ 	.word	0x00008fe0


	//   ....[10]....
        /*024c*/ 	.word	0x00009500


	//----- nvinfo : EIATTR_REG_RECONFIG
	.align		4
.L_80:
        /*0250*/ 	.byte	0x01, 0x54
	.zero		2


	//----- nvinfo : EIATTR_VRC_CTA_INIT_COUNT
	.align		4
        /*0254*/ 	.byte	0x02, 0x4a
        /*0256*/ 	.byte	0x80
	.zero		1


	//----- nvinfo : EIATTR_MBARRIER_INSTR_OFFSETS
	.align		4
        /*0258*/ 	.byte	0x04, 0x39
        /*025a*/ 	.short	(.L_82 - .L_81)


	//   ....[0]....
.L_81:
        /*025c*/ 	.word	0x00000300
        /*0260*/ 	.word	0x000000ff
        /*0264*/ 	.word	0x00000060
        /*0268*/ 	.short	0x0100
        /*026a*/ 	.byte	0x04
	.zero		1


	//   ....[1]....
        /*026c*/ 	.word	0x00000310
        /*0270*/ 	.word	0x000000ff
        /*0274*/ 	.word	0x00000068
        /*0278*/ 	.short	0x0100
        /*027a*/ 	.byte	0x04
	.zero		1


	//   ....[2]....
        /*027c*/ 	.word	0x00000430
        /*0280*/ 	.word	0x000000ff
        /*0284*/ 	.word	0x00000070
        /*0288*/ 	.short	0x0100
        /*028a*/ 	.byte	0x04
	.zero		1


	//   ....[3]....
        /*028c*/ 	.word	0x00000440
        /*0290*/ 	.word	0x000000ff
        /*0294*/ 	.word	0x00000078
        /*0298*/ 	.short	0x0100
        /*029a*/ 	.byte	0x04
	.zero		1


	//   ....[4]....
        /*029c*/ 	.word	0x00000550
        /*02a0*/ 	.word	0x000000ff
        /*02a4*/ 	.word	0x00000090
        /*02a8*/ 	.short	0x0100
        /*02aa*/ 	.byte	0x04
	.zero		1


	//   ....[5]....
        /*02ac*/ 	.word	0x00000560
        /*02b0*/ 	.word	0x000000ff
        /*02b4*/ 	.word	0x00000098
        /*02b8*/ 	.short	0x0100
        /*02ba*/ 	.byte	0x04
	.zero		1


	//   ....[6]....
        /*02bc*/ 	.word	0x00000570
        /*02c0*/ 	.word	0x000000ff
        /*02c4*/ 	.word	0x000000a0
        /*02c8*/ 	.short	0x0100
        /*02ca*/ 	.byte	0x04
	.zero		1


	//   ....[7]....
        /*02cc*/ 	.word	0x00000580
        /*02d0*/ 	.word	0x000000ff
        /*02d4*/ 	.word	0x000000a8
        /*02d8*/ 	.short	0x0100
        /*02da*/ 	.byte	0x04
	.zero		1


	//   ....[8]....
        /*02dc*/ 	.word	0x00000690
        /*02e0*/ 	.word	0x000000ff
        /*02e4*/ 	.word	0x000000b0
        /*02e8*/ 	.short	0x0100
        /*02ea*/ 	.byte	0x04
	.zero		1


	//   ....[9]....
        /*02ec*/ 	.word	0x000006a0
        /*02f0*/ 	.word	0x000000ff
        /*02f4*/ 	.word	0x000000b8
        /*02f8*/ 	.short	0x0100
        /*02fa*/ 	.byte	0x04
	.zero		1


	//   ....[10]....
        /*02fc*/ 	.word	0x000007b0
        /*0300*/ 	.word	0x000000ff
        /*0304*/ 	.word	0x00000080
        /*0308*/ 	.short	0x0100
        /*030a*/ 	.byte	0x04
	.zero		1


	//   ....[11]....
        /*030c*/ 	.word	0x000007c0
        /*0310*/ 	.word	0x000000ff
        /*0314*/ 	.word	0x00000088
        /*0318*/ 	.short	0x0100
        /*031a*/ 	.byte	0x04
	.zero		1


	//   ....[12]....
        /*031c*/ 	.word	0x000008d0
        /*0320*/ 	.word	0x000000ff
        /*0324*/ 	.word	0x00000030
        /*0328*/ 	.short	0x0100
        /*032a*/ 	.byte	0x04
	.zero		1


	//   ....[13]....
        /*032c*/ 	.word	0x000008e0
        /*0330*/ 	.word	0x000000ff
        /*0334*/ 	.word	0x00000038
        /*0338*/ 	.short	0x0100
        /*033a*/ 	.byte	0x04
	.zero		1


	//   ....[14]....
        /*033c*/ 	.word	0x000008f0
        /*0340*/ 	.word	0x000000ff
        /*0344*/ 	.word	0x00000040
        /*0348*/ 	.short	0x0100
        /*034a*/ 	.byte	0x04
	.zero		1


	//   ....[15]....
        /*034c*/ 	.word	0x00000900
        /*0350*/ 	.word	0x000000ff
        /*0354*/ 	.word	0x00000048
        /*0358*/ 	.short	0x0100
        /*035a*/ 	.byte	0x04
	.zero		1


	//   ....[16]....
        /*035c*/ 	.word	0x000009f0
        /*0360*/ 	.word	0x000000ff
        /*0364*/ 	.word	0x00000050
        /*0368*/ 	.short	0x0100
        /*036a*/ 	.byte	0x04
	.zero		1


	//   ....[17]....
        /*036c*/ 	.word	0x00000a00
        /*0370*/ 	.word	0x000000ff
        /*0374*/ 	.word	0x00000058
        /*0378*/ 	.short	0x0100
        /*037a*/ 	.byte	0x04
	.zero		1


	//   ....[18]....
        /*037c*/ 	.word	0x00000a10
        /*0380*/ 	.word	0x000000ff
        /*0384*/ 	.word	0x00000000
        /*0388*/ 	.short	0x0100
        /*038a*/ 	.byte	0x04
	.zero		1


	//   ....[19]....
        /*038c*/ 	.word	0x00000a20
        /*0390*/ 	.word	0x000000ff
        /*0394*/ 	.word	0x00000008
        /*0398*/ 	.short	0x0100
        /*039a*/ 	.byte	0x04
	.zero		1


	//   ....[20]....
        /*039c*/ 	.word	0x00000a30
        /*03a0*/ 	.word	0x000000ff
        /*03a4*/ 	.word	0x00000010
        /*03a8*/ 	.short	0x0100
        /*03aa*/ 	.byte	0x04
	.zero		1


	//   ....[21]....
        /*03ac*/ 	.word	0x00000a40
        /*03b0*/ 	.word	0x000000ff
        /*03b4*/ 	.word	0x00000018
        /*03b8*/ 	.short	0x0100
        /*03ba*/ 	.byte	0x04
	.zero		1


	//   ....[22]....
        /*03bc*/ 	.word	0x00000a50
        /*03c0*/ 	.word	0x000000ff
        /*03c4*/ 	.word	0x00000020
        /*03c8*/ 	.short	0x0100
        /*03ca*/ 	.byte	0x04
	.zero		1


	//   ....[23]....
        /*03cc*/ 	.word	0x00000a60
        /*03d0*/ 	.word	0x000000ff
        /*03d4*/ 	.word	0x00000028
        /*03d8*/ 	.short	0x0100
        /*03da*/ 	.byte	0x04
	.zero		1


	//   ....[24]....
        /*03dc*/ 	.word	0x00000c60
        /*03e0*/ 	.word	0x000000ff
        /*03e4*/ 	.word	0x00000010
        /*03e8*/ 	.short	0x010a
        /*03ea*/ 	.byte	0x39
	.zero		1


	//   ....[25]....
        /*03ec*/ 	.word	0x000010e0
        /*03f0*/ 	.word	0x000000ff
        /*03f4*/ 	.word	0x00000040
        /*03f8*/ 	.short	0x010a
        /*03fa*/ 	.byte	0x39
	.zero		1


	//   ....[26]....
        /*03fc*/ 	.word	0x00001270
        /*0400*/ 	.word	0x000000ff
        /*0404*/ 	.word	0x00000028
        /*0408*/ 	.short	0x010a
        /*040a*/ 	.byte	0x39
	.zero		1


	//   ....[27]....
        /*040c*/ 	.word	0x00001690
        /*0410*/ 	.word	0x000000ff
        /*0414*/ 	.word	0x00000058
        /*0418*/ 	.short	0x010a
        /*041a*/ 	.byte	0x39
	.zero		1


	//   ....[28]....
        /*041c*/ 	.word	0x00001b40
        /*0420*/ 	.word	0x000000ff
        /*0424*/ 	.word	0x00000010
        /*0428*/ 	.short	0x010a
        /*042a*/ 	.byte	0x31
	.zero		1


	//   ....[29]....
        /*042c*/ 	.word	0x00001cb0
        /*0430*/ 	.word	0x000000ff
        /*0434*/ 	.word	0x00000040
        /*0438*/ 	.short	0x010a
        /*043a*/ 	.byte	0x31
	.zero		1


	//   ....[30]....
        /*043c*/ 	.word	0x00001db0
        /*0440*/ 	.word	0x000000ff
        /*0444*/ 	.word	0x00000028
        /*0448*/ 	.short	0x010a
        /*044a*/ 	.byte	0x39
	.zero		1


	//   ....[31]....
        /*044c*/ 	.word	0x00001f30
        /*0450*/ 	.word	0x000000ff
        /*0454*/ 	.word	0x00000058
        /*0458*/ 	.short	0x010a
        /*045a*/ 	.byte	0x39
	.zero		1


	//   ....[32]....
        /*045c*/ 	.word	0x00002070
        /*0460*/ 	.word	0x00000004
        /*0464*/ 	.word	0x00000010
        /*0468*/ 	.short	0x010a
        /*046a*/ 	.byte	0xff
	.zero		1


	//   ....[33]....
        /*046c*/ 	.word	0x000020c0
        /*0470*/ 	.word	0x00000004
        /*0474*/ 	.word	0x00000040
        /*0478*/ 	.short	0x010a
        /*047a*/ 	.byte	0xff
	.zero		1


	//   ....[34]....
        /*047c*/ 	.word	0x00002120
        /*0480*/ 	.word	0x000000ff
        /*0484*/ 	.word	0x00000028
        /*0488*/ 	.short	0x010a
        /*048a*/ 	.byte	0x39
	.zero		1


	//   ....[35]....
        /*048c*/ 	.word	0x00002170
        /*0490*/ 	.word	0x000000ff
        /*0494*/ 	.word	0x00000058
        /*0498*/ 	.short	0x010a
        /*049a*/ 	.byte	0x39
	.zero		1


	//   ....[36]....
        /*049c*/ 	.word	0x000025e0
        /*04a0*/ 	.word	0x000000ff
        /*04a4*/ 	.word	0x00000000
        /*04a8*/ 	.short	0x010a
        /*04aa*/ 	.byte	0x04
	.zero		1


	//   ....[37]....
        /*04ac*/ 	.word	0x000028e0
        /*04b0*/ 	.word	0x000000ff
        /*04b4*/ 	.word	0x00000068
        /*04b8*/ 	.short	0x010a
        /*04ba*/ 	.byte	0x04
	.zero		1


	//   ....[38]....
        /*04bc*/ 	.word	0x00002c90
        /*04c0*/ 	.word	0x000000ff
        /*04c4*/ 	.word	0x00000020
        /*04c8*/ 	.short	0x010a
        /*04ca*/ 	.byte	0x04
	.zero		1


	//   ....[39]....
        /*04cc*/ 	.word	0x00002cb0
        /*04d0*/ 	.word	0x000000ff
        /*04d4*/ 	.word	0x00000078
        /*04d8*/ 	.short	0x010a
        /*04da*/ 	.byte	0x04
	.zero		1


	//   ....[40]....
        /*04dc*/ 	.word	0x00002cd0
        /*04e0*/ 	.word	0x000000ff
        /*04e4*/ 	.word	0x000000b8
        /*04e8*/ 	.short	0x010a
        /*04ea*/ 	.byte	0x04
	.zero		1


	//   ....[41]....
        /*04ec*/ 	.word	0x00003090
        /*04f0*/ 	.word	0x000000ff
        /*04f4*/ 	.word	0x00000068
        /*04f8*/ 	.short	0x010a
        /*04fa*/ 	.byte	0x04
	.zero		1


	//   ....[42]....
        /*04fc*/ 	.word	0x00004000
        /*0500*/ 	.word	0x000000ff
        /*0504*/ 	.word	0x00000000
        /*0508*/ 	.short	0x010a
        /*050a*/ 	.byte	0x05
	.zero		1


	//   ....[43]....
        /*050c*/ 	.word	0x00004370
        /*0510*/ 	.word	0x000000ff
        /*0514*/ 	.word	0x00000080
        /*0518*/ 	.short	0x010a
        /*051a*/ 	.byte	0x04
	.zero		1


	//   ....[44]....
        /*051c*/ 	.word	0x00004aa0
        /*0520*/ 	.word	0x000000ff
        /*0524*/ 	.word	0x00000020
        /*0528*/ 	.short	0x010a
        /*052a*/ 	.byte	0x04
	.zero		1


	//   ....[45]....
        /*052c*/ 	.word	0x00004ac0
        /*0530*/ 	.word	0x000000ff
        /*0534*/ 	.word	0x000000b8
        /*0538*/ 	.short	0x010a
        /*053a*/ 	.byte	0x04
	.zero		1


	//   ....[46]....
        /*053c*/ 	.word	0x00004ca0
        /*0540*/ 	.word	0x000000ff
        /*0544*/ 	.word	0x00000068
        /*0548*/ 	.short	0x010a
        /*054a*/ 	.byte	0x04
	.zero		1


	//   ....[47]....
        /*054c*/ 	.word	0x00005010
        /*0550*/ 	.word	0x000000ff
        /*0554*/ 	.word	0x000000a0
        /*0558*/ 	.short	0x010a
        /*055a*/ 	.byte	0x04
	.zero		1


	//   ....[48]....
        /*055c*/ 	.word	0x00005040
        /*0560*/ 	.word	0x000000ff
        /*0564*/ 	.word	0x000000a8
        /*0568*/ 	.short	0x010a
        /*056a*/ 	.byte	0x04
	.zero		1


	//   ....[49]....
        /*056c*/ 	.word	0x00005070
        /*0570*/ 	.word	0x000000ff
        /*0574*/ 	.word	0x00000080
        /*0578*/ 	.short	0x010a
        /*057a*/ 	.byte	0x04
	.zero		1


	//   ....[50]....
        /*057c*/ 	.word	0x000060e0
        /*0580*/ 	.word	0x000000ff
        /*0584*/ 	.word	0x00000030
        /*0588*/ 	.short	0x010a
        /*058a*/ 	.byte	0x09
	.zero		1


	//   ....[51]....
        /*058c*/ 	.word	0x00006100
        /*0590*/ 	.word	0x000000ff
        /*0594*/ 	.word	0x00000060
        /*0598*/ 	.short	0x010a
        /*059a*/ 	.byte	0x04
	.zero		1


	//   ....[52]....
        /*059c*/ 	.word	0x000071f0
        /*05a0*/ 	.word	0x000000ff
        /*05a4*/ 	.word	0x00000068
        /*05a8*/ 	.short	0x0101
        /*05aa*/ 	.byte	0x04
	.zero		1


	//   ....[53]....
        /*05ac*/ 	.word	0x00007220
        /*05b0*/ 	.word	0x000000ff
        /*05b4*/ 	.word	0x00000040
        /*05b8*/ 	.short	0x0101
        /*05ba*/ 	.byte	0x09
	.zero		1


	//   ....[54]....
        /*05bc*/ 	.word	0x00007230
        /*05c0*/ 	.word	0x000000ff
        /*05c4*/ 	.word	0x00000050
        /*05c8*/ 	.short	0x010a
        /*05ca*/ 	.byte	0x04
	.zero		1


	//   ....[55]....
        /*05cc*/ 	.word	0x00007250
        /*05d0*/ 	.word	0x000000ff
        /*05d4*/ 	.word	0x00000070
        /*05d8*/ 	.short	0x010a
        /*05da*/ 	.byte	0x04
	.zero		1


	//   ....[56]....
        /*05dc*/ 	.word	0x00007480
        /*05e0*/ 	.word	0x000000ff
        /*05e4*/ 	.word	0x00000088
        /*05e8*/ 	.short	0x010a
        /*05ea*/ 	.byte	0x04
	.zero		1


	//   ....[57]....
        /*05ec*/ 	.word	0x00007e30
        /*05f0*/ 	.word	0x000000ff
        /*05f4*/ 	.word	0x00000058
        /*05f8*/ 	.short	0x0101
        /*05fa*/ 	.byte	0x04
	.zero		1


	//   ....[58]....
        /*05fc*/ 	.word	0x00007e40
        /*0600*/ 	.word	0x000000ff
        /*0604*/ 	.word	0x00000080
        /*0608*/ 	.short	0x0101
        /*060a*/ 	.byte	0x04
	.zero		1


	//   ....[59]....
        /*060c*/ 	.word	0x00007ea0
        /*0610*/ 	.word	0x00000002
        /*0614*/ 	.word	0x00000090
        /*0618*/ 	.short	0x010a
        /*061a*/ 	.byte	0xff
	.zero		1


	//   ....[60]....
        /*061c*/ 	.word	0x00008720
        /*0620*/ 	.word	0x00000002
        /*0624*/ 	.word	0x000000a0
        /*0628*/ 	.short	0x0101
        /*062a*/ 	.byte	0xff
	.zero		1


	//   ....[61]....
        /*062c*/ 	.word	0x00008730
        /*0630*/ 	.word	0x00000002
        /*0634*/ 	.word	0x00000098
        /*0638*/ 	.short	0x010a
        /*063a*/ 	.byte	0xff
	.zero		1


	//   ....[62]....
        /*063c*/ 	.word	0x00008ff0
        /*0640*/ 	.word	0x00000002
        /*0644*/ 	.word	0x000000a8
        /*0648*/ 	.short	0x0101
        /*064a*/ 	.byte	0xff
	.zero		1


	//   ....[63]....
        /*064c*/ 	.word	0x000093c0
        /*0650*/ 	.word	0x000000ff
        /*0654*/ 	.word	0x000000b0
        /*0658*/ 	.short	0x010a
        /*065a*/ 	.byte	0x08
	.zero		1


	//   ....[64]....
        /*065c*/ 	.word	0x00009510
        /*0660*/ 	.word	0x000000ff
        /*0664*/ 	.word	0x000000b8
        /*0668*/ 	.short	0x0101
        /*066a*/ 	.byte	0x08
	.zero		1


	//   ....[65]....
        /*066c*/ 	.word	0x00009ae0
        /*0670*/ 	.word	0x00000003
        /*0674*/ 	.word	0x00000010
        /*0678*/ 	.short	0x010a
        /*067a*/ 	.byte	0xff
	.zero		1


	//   ....[66]....
        /*067c*/ 	.word	0x00009b60
        /*0680*/ 	.word	0x00000003
        /*0684*/ 	.word	0x00000040
        /*0688*/ 	.short	0x010a
        /*068a*/ 	.byte	0xff
	.zero		1


	//   ....[67]....
        /*068c*/ 	.word	0x00009be0
        /*0690*/ 	.word	0x00000003
        /*0694*/ 	.word	0x00000028
        /*0698*/ 	.short	0x010a
        /*069a*/ 	.byte	0xff
	.zero		1


	//   ....[68]....
        /*069c*/ 	.word	0x00009c60
        /*06a0*/ 	.word	0x00000003
        /*06a4*/ 	.word	0x00000058
        /*06a8*/ 	.short	0x010a
        /*06aa*/ 	.byte	0xff
	.zero		1


	//   ....[69]....
        /*06ac*/ 	.word	0x00009ce0
        /*06b0*/ 	.word	0x00000003
        /*06b4*/ 	.word	0x00000010
        /*06b8*/ 	.short	0x010a
        /*06ba*/ 	.byte	0xff
	.zero		1


	//   ....[70]....
        /*06bc*/ 	.word	0x00009d60
        /*06c0*/ 	.word	0x00000003
        /*06c4*/ 	.word	0x00000040
        /*06c8*/ 	.short	0x010a
        /*06ca*/ 	.byte	0xff
	.zero		1


	//   ....[71]....
        /*06cc*/ 	.word	0x00009de0
        /*06d0*/ 	.word	0x00000003
        /*06d4*/ 	.word	0x00000028
        /*06d8*/ 	.short	0x010a
        /*06da*/ 	.byte	0xff
	.zero		1


	//   ....[72]....
        /*06dc*/ 	.word	0x00009e60
        /*06e0*/ 	.word	0x00000003
        /*06e4*/ 	.word	0x00000058
        /*06e8*/ 	.short	0x010a
        /*06ea*/ 	.byte	0xff
	.zero		1


	//   ....[73]....
        /*06ec*/ 	.word	0x00009ec0
        /*06f0*/ 	.word	0x00000004
        /*06f4*/ 	.word	0x00000010
        /*06f8*/ 	.short	0x010a
        /*06fa*/ 	.byte	0xff
	.zero		1


	//   ....[74]....
        /*06fc*/ 	.word	0x00009f20
        /*0700*/ 	.word	0x00000004
        /*0704*/ 	.word	0x00000040
        /*0708*/ 	.short	0x010a
        /*070a*/ 	.byte	0xff
	.zero		1


	//   ....[75]....
        /*070c*/ 	.word	0x00009f90
        /*0710*/ 	.word	0x00000003
        /*0714*/ 	.word	0x00000028
        /*0718*/ 	.short	0x010a
        /*071a*/ 	.byte	0xff
	.zero		1


	//   ....[76]....
        /*071c*/ 	.word	0x0000a000
        /*0720*/ 	.word	0x00000003
        /*0724*/ 	.word	0x00000058
        /*0728*/ 	.short	0x010a
        /*072a*/ 	.byte	0xff
	.zero		1


	//   ....[77]....
        /*072c*/ 	.word	0x0000a060
        /*0730*/ 	.word	0x00000003
        /*0734*/ 	.word	0x00000000
        /*0738*/ 	.short	0x010a
        /*073a*/ 	.byte	0xff
	.zero		1


	//   ....[78]....
        /*073c*/ 	.word	0x0000a0e0
        /*0740*/ 	.word	0x00000005
        /*0744*/ 	.word	0x00000068
        /*0748*/ 	.short	0x010a
        /*074a*/ 	.byte	0xff
	.zero		1


	//   ....[79]....
        /*074c*/ 	.word	0x0000a140
        /*0750*/ 	.word	0x00000003
        /*0754*/ 	.word	0x00000020
        /*0758*/ 	.short	0x010a
        /*075a*/ 	.byte	0xff
	.zero		1


	//   ....[80]....
        /*075c*/ 	.word	0x0000a1c0
        /*0760*/ 	.word	0x00000003
        /*0764*/ 	.word	0x00000078
        /*0768*/ 	.short	0x010a
        /*076a*/ 	.byte	0xff
	.zero		1


	//   ....[81]....
        /*076c*/ 	.word	0x0000a240
        /*0770*/ 	.word	0x00000005
        /*0774*/ 	.word	0x000000b8
        /*0778*/ 	.short	0x010a
        /*077a*/ 	.byte	0xff
	.zero		1


	//   ....[82]....
        /*077c*/ 	.word	0x0000a2a0
        /*0780*/ 	.word	0x00000007
        /*0784*/ 	.word	0x00000068
        /*0788*/ 	.short	0x010a
        /*078a*/ 	.byte	0xff
	.zero		1


	//   ....[83]....
        /*078c*/ 	.word	0x0000a320
        /*0790*/ 	.word	0x00000013
        /*0794*/ 	.word	0x00000000
        /*0798*/ 	.short	0x010a
        /*079a*/ 	.byte	0xff
	.zero		1


	//   ....[84]....
        /*079c*/ 	.word	0x0000a3a0
        /*07a0*/ 	.word	0x0000001a
        /*07a4*/ 	.word	0x00000080
        /*07a8*/ 	.short	0x010a
        /*07aa*/ 	.byte	0xff
	.zero		1


	//   ....[85]....
        /*07ac*/ 	.word	0x0000a420
        /*07b0*/ 	.word	0x00000013
        /*07b4*/ 	.word	0x00000020
        /*07b8*/ 	.short	0x010a
        /*07ba*/ 	.byte	0xff
	.zero		1


	//   ....[86]....
        /*07bc*/ 	.word	0x0000a490
        /*07c0*/ 	.word	0x00000014
        /*07c4*/ 	.word	0x000000b8
        /*07c8*/ 	.short	0x010a
        /*07ca*/ 	.byte	0xff
	.zero		1


	//   ....[87]....
        /*07cc*/ 	.word	0x0000a510
        /*07d0*/ 	.word	0x00000013
        /*07d4*/ 	.word	0x00000068
        /*07d8*/ 	.short	0x010a
        /*07da*/ 	.byte	0xff
	.zero		1


	//   ....[88]....
        /*07dc*/ 	.word	0x0000a590
        /*07e0*/ 	.word	0x00000003
        /*07e4*/ 	.word	0x000000a0
        /*07e8*/ 	.short	0x010a
        /*07ea*/ 	.byte	0xff
	.zero		1


	//   ....[89]....
        /*07ec*/ 	.word	0x0000a610
        /*07f0*/ 	.word	0x00000003
        /*07f4*/ 	.word	0x000000a8
        /*07f8*/ 	.short	0x010a
        /*07fa*/ 	.byte	0xff
	.zero		1


	//   ....[90]....
        /*07fc*/ 	.word	0x0000a680
        /*0800*/ 	.word	0x00000003
        /*0804*/ 	.word	0x00000080
        /*0808*/ 	.short	0x010a
        /*080a*/ 	.byte	0xff
	.zero		1


	//   ....[91]....
        /*080c*/ 	.word	0x0000a6f0
        /*0810*/ 	.word	0x000000ff
        /*0814*/ 	.word	0x00000030
        /*0818*/ 	.short	0x010a
        /*081a*/ 	.byte	0x09
	.zero		1


	//   ....[92]....
        /*081c*/ 	.word	0x0000a770
        /*0820*/ 	.word	0x00000006
        /*0824*/ 	.word	0x00000060
        /*0828*/ 	.short	0x010a
        /*082a*/ 	.byte	0xff
	.zero		1


	//   ....[93]....
        /*082c*/ 	.word	0x0000a7f0
        /*0830*/ 	.word	0x00000005
        /*0834*/ 	.word	0x00000050
        /*0838*/ 	.short	0x010a
        /*083a*/ 	.byte	0xff
	.zero		1


	//   ....[94]....
        /*083c*/ 	.word	0x0000a870
        /*0840*/ 	.word	0x00000004
        /*0844*/ 	.word	0x00000070
        /*0848*/ 	.short	0x010a
        /*084a*/ 	.byte	0xff
	.zero		1


	//   ....[95]....
        /*084c*/ 	.word	0x0000a8f0
        /*0850*/ 	.word	0x00000004
        /*0854*/ 	.word	0x00000088
        /*0858*/ 	.short	0x010a
        /*085a*/ 	.byte	0xff
	.zero		1


	//   ....[96]....
        /*085c*/ 	.word	0x0000a940
        /*0860*/ 	.word	0x00000002
        /*0864*/ 	.word	0x00000090
        /*0868*/ 	.short	0x010a
        /*086a*/ 	.byte	0xff
	.zero		1


	//   ....[97]....
        /*086c*/ 	.word	0x0000a990
        /*0870*/ 	.word	0x00000002
        /*0874*/ 	.word	0x00000098
        /*0878*/ 	.short	0x010a
        /*087a*/ 	.byte	0xff
	.zero		1


	//   ....[98]....
        /*087c*/ 	.word	0x0000aa00
        /*0880*/ 	.word	0x00000000
        /*0884*/ 	.word	0x000000b0
        /*0888*/ 	.short	0x010a
        /*088a*/ 	.byte	0xff
	.zero		1


	//----- nvinfo : EIATTR_NUM_MBARRIERS
	.align		4
.L_82:
        /*088c*/ 	.byte	0x03, 0x38
        /*088e*/ 	.short	0x0018


	//----- nvinfo : EIATTR_EXIT_INSTR_OFFSETS
	.align		4
        /*0890*/ 	.byte	0x04, 0x1c
        /*0892*/ 	.short	(.L_84 - .L_83)


	//   ....[0]....
.L_83:
        /*0894*/ 	.word	0x00009030


	//   ....[1]....
        /*0898*/ 	.word	0x00009aa0


	//----- nvinfo : EIATTR_REQNTID
	.align		4
.L_84:
        /*089c*/ 	.byte	0x04, 0x10
        /*089e*/ 	.short	(.L_86 - .L_85)
.L_85:
        /*08a0*/ 	.word	0x00000200
        /*08a4*/ 	.word	0x00000001
        /*08a8*/ 	.word	0x00000001


	//----- nvinfo : EIATTR_CRS_STACK_SIZE
	.align		4
.L_86:
        /*08ac*/ 	.byte	0x04, 0x1e
        /*08ae*/ 	.short	(.L_88 - .L_87)
.L_87:
        /*08b0*/ 	.word	0x00000000


	//----- nvinfo : EIATTR_CBANK_PARAM_SIZE
	.align		4
.L_88:
        /*08b4*/ 	.byte	0x03, 0x19
        /*08b6*/ 	.short	0x0470


	//----- nvinfo : EIATTR_PARAM_CBANK
	.align		4
        /*08b8*/ 	.byte	0x04, 0x0a
        /*08ba*/ 	.short	(.L_90 - .L_89)
	.align		4
.L_89:
        /*08bc*/ 	.word	index@(.nv.constant0.kernel_cutlass_kernel_flash_attncuteflash_bwd_sm100FlashAttentionBackwardSm100_object_at__tensor0000o9611101213_None_tensor0000o9611101213_None_tensor0000o9611101213_tensorptrf32gmemo1i64_0)
        /*08c0*/ 	.short	0x0380
        /*08c2*/ 	.short	0x0470


	//----- nvinfo : EIATTR_SW_WAR
	.align		4
.L_90:
        /*08c4*/ 	.byte	0x04, 0x36
        /*08c6*/ 	.short	(.L_92 - .L_91)
.L_91:
        /*08c8*/ 	.word	0x00000008
.L_92:


//--------------------- .nv.compat                --------------------------
	.section	.nv.compat,"",@"SHT_CUDA_COMPAT_INFO"
	.align	4
        /*0000*/ 	.byte	0x02, 0x02, 0x02, 0x00, 0x02, 0x05, 0x05, 0x00, 0x02, 0x03, 0x01, 0x00, 0x02, 0x06, 0x01, 0x00


//--------------------- .nv.callgraph             --------------------------
	.section	.nv.callgraph,"",@"SHT_CUDA_CALLGRAPH"
	.align	4
	.sectionentsize	8
	.align		4
        /*0000*/ 	.word	0x00000000
	.align		4
        /*0004*/ 	.word	0xffffffff
	.align		4
        /*0008*/ 	.word	0x00000000
	.align		4
        /*000c*/ 	.word	0xfffffffe
	.align		4
        /*0010*/ 	.word	0x00000000
	.align		4
        /*0014*/ 	.word	0xfffffffd
	.align		4
        /*0018*/ 	.word	0x00000000
	.align		4
        /*001c*/ 	.word	0xfffffffc


//--------------------- .text.kernel_cutlass_kernel_flash_attncuteflash_bwd_sm100FlashAttentionBackwardSm100_object_at__tensor0000o9611101213_None_tensor0000o9611101213_None_tensor0000o9611101213_tensorptrf32gmemo1i64_0 --------------------------
	.section	.text.kernel_cutlass_kernel_flash_attncuteflash_bwd_sm100FlashAttentionBackwardSm100_object_at__tensor0000o9611101213_None_tensor0000o9611101213_None_tensor0000o9611101213_tensorptrf32gmemo1i64_0,"ax",@progbits
	.align	128
        .global         kernel_cutlass_kernel_flash_attncuteflash_bwd_sm100FlashAttentionBackwardSm100_object_at__tensor0000o9611101213_None_tensor0000o9611101213_None_tensor0000o9611101213_tensorptrf32gmemo1i64_0
        .type           kernel_cutlass_kernel_flash_attncuteflash_bwd_sm100FlashAttentionBackwardSm100_object_at__tensor0000o9611101213_None_tensor0000o9611101213_None_tensor0000o9611101213_tensorptrf32gmemo1i64_0,@function
        .size           kernel_cutlass_kernel_flash_attncuteflash_bwd_sm100FlashAttentionBackwardSm100_object_at__tensor0000o9611101213_None_tensor0000o9611101213_None_tensor0000o9611101213_tensorptrf32gmemo1i64_0,(.L_x_150 - kernel_cutlass_kernel_flash_attncuteflash_bwd_sm100FlashAttentionBackwardSm100_object_at__tensor0000o9611101213_None_tensor0000o9611101213_None_tensor0000o9611101213_tensorptrf32gmemo1i64_0)
        .other          kernel_cutlass_kernel_flash_attncuteflash_bwd_sm100FlashAttentionBackwardSm100_object_at__tensor0000o9611101213_None_tensor0000o9611101213_None_tensor0000o9611101213_tensorptrf32gmemo1i64_0,@"STO_CUDA_ENTRY STV_DEFAULT"
kernel_cutlass_kernel_flash_attncuteflash_bwd_sm100FlashAttentionBackwardSm100_object_at__tensor0000o9611101213_None_tensor0000o9611101213_None_tensor0000o9611101213_tensorptrf32gmemo1i64_0:
.text.kernel_cutlass_kernel_flash_attncuteflash_bwd_sm100FlashAttentionBackwardSm100_object_at__tensor0000o9611101213_None_tensor0000o9611101213_None_tensor0000o9611101213_tensorptrf32gmemo1i64_0:
[----:B------:R-:W1:Y:S01]  /*0000*/  LDC R1, c[0x0][0x37c] ;  /* 0x0000df00ff017b82 */ /* 0x000e620000000800 */
[----:B------:R-:W2:Y:S01]  /*0010*/  S2R R0, SR_TID.X ;  /* 0x0000000000007919 */ /* 0x000ea20000002100 */
[----:B------:R-:W-:Y:S01]  /*0020*/  BSSY.RECONVERGENT B0, `(.L_x_0) ;  /* 0x0000031000007945 */ /* 0x000fe20003800200 */
[----:B--2---:R-:W-:-:S04]  /*0030*/  SHF.R.U32.HI R2, RZ, 0x5, R0 ;  /* 0x00000005ff027819 */ /* 0x004fc80000011600 */
[----:B------:R-:W-:-:S13]  /*0040*/  R2UR UR4, R2 ;  /* 0x00000000020472ca */ /* 0x000fda00000e0000 */
[----:B------:R-:W-:Y:S01]  /*0050*/  UISETP.NE.AND UP5, UPT, UR4, 0xd, UPT ;  /* 0x0000000d0400788c */ /* 0x000fe2000bfa5270 */
[----:B------:R-:W-:-:S08]  /*0060*/  IMAD.U32 R3, RZ, RZ, UR4 ;  /* 0x00000004ff037e24 */ /* 0x000fd0000f8e00ff */
[----:B-1----:R-:W-:Y:S05]  /*0070*/  BRA.U UP5, `(.L_x_1) ;  /* 0x00000001055c7547 */ /* 0x002fea000b800000 */
[----:B------:R-:W-:Y:S01]  /*0080*/  ELECT P0, URZ, PT ;  /* 0x0000000000ff782f */ /* 0x000fe20003800000 */
[----:B------:R-:W-:-:S12]  /*0090*/  UPLOP3.LUT UP6, UPT, UPT, UPT, UPT, 0x40, 0x4 ;  /* 0x000000000004789c */ /* 0x000fd80003fce870 */
[----:B------:R-:W-:Y:S05]  /*00a0*/  @!P0 BRA `(.L_x_2) ;  /* 0x0000000000a08947 */ /* 0x000fea0003800000 */
[----:B------:R-:W1:Y:S02]  /*00b0*/  LDCU.64 UR4, c[0x0][0x348] ;  /* 0x00006900ff0477ac */ /* 0x000e640008000a00 */
[----:B-1----:R-:W-:Y:S02]  /*00c0*/  UIADD3 UR14, UP0, UPT, UR4, 0x140, URZ ;  /* 0x00000140040e7890 */ /* 0x002fe4000ff1e0ff */
[----:B------:R-:W-:Y:S02]  /*00d0*/  UIADD3 UR12, UP4, UPT, UR4, 0x1c0, URZ ;  /* 0x000001c0040c7890 */ /* 0x000fe4000ff9e0ff */
[----:B------:R-:W-:Y:S02]  /*00e0*/  UIADD3 UR10, UP3, UPT, UR4, 0x240, URZ ;  /* 0x00000240040a7890 */ /* 0x000fe4000ff7e0ff */
[----:B------:R-:W-:Y:S02]  /*00f0*/  UIADD3 UR8, UP2, UPT, UR4, 0x2c0, URZ ;  /* 0x000002c004087890 */ /* 0x000fe4000ff5e0ff */
[----:B------:R-:W-:-:S02]  /*0100*/  UIADD3 UR6, UP1, UPT, UR4, 0x340, URZ ;  /* 0x0000034004067890 */ /* 0x000fc4000ff3e0ff */
[----:B------:R-:W-:Y:S02]  /*0110*/  UIADD3.X UR15, UPT, UPT, URZ, UR5, URZ, UP0, !UPT ;  /* 0x00000005ff0f7290 */ /* 0x000fe400087fe4ff */
[----:B------:R-:W-:Y:S02]  /*0120*/  UIADD3 UR4, UP0, UPT, UR4, 0x3c0, URZ ;  /* 0x000003c004047890 */ /* 0x000fe4000ff1e0ff */
[----:B------:R-:W-:Y:S02]  /*0130*/  UIADD3.X UR13, UPT, UPT, URZ, UR5, URZ, UP4, !UPT ;  /* 0x00000005ff0d7290 */ /* 0x000fe4000a7fe4ff */
[----:B------:R-:W-:Y:S02]  /*0140*/  UIADD3.X UR11, UPT, UPT, URZ, UR5, URZ, UP3, !UPT ;  /* 0x00000005ff0b7290 */ /* 0x000fe40009ffe4ff */
[----:B------:R-:W-:Y:S01]  /*0150*/  UIADD3.X UR9, UPT, UPT, URZ, UR5, URZ, UP2, !UPT ;  /* 0x00000005ff097290 */ /* 0x000fe200097fe4ff */
[----:B------:R4:W-:Y:S01]  /*0160*/  UTMACCTL.PF [UR14] ;  /* 0x000000000e0079b9 */ /* 0x0009e20008040000 */
[----:B------:R-:W-:-:S03]  /*0170*/  UIADD3.X UR7, UPT, UPT, URZ, UR5, URZ, UP1, !UPT ;  /* 0x00000005ff077290 */ /* 0x000fc60008ffe4ff */
[----:B------:R4:W-:Y:S01]  /*0180*/  UTMACCTL.PF [UR12] ;  /* 0x000000000c0079b9 */ /* 0x0009e20008040000 */
[----:B------:R-:W-:Y:S01]  /*0190*/  UIADD3.X UR5, UPT, UPT, URZ, UR5, URZ, UP0, !UPT ;  /* 0x00000005ff057290 */ /* 0x000fe200087fe4ff */
[----:B------:R4:W-:Y:S02]  /*01a0*/  UTMACCTL.PF [UR10] ;  /* 0x000000000a0079b9 */ /* 0x0009e40008040000 */
[----:B------:R4:W-:Y:S02]  /*01b0*/  UTMACCTL.PF [UR8] ;  /* 0x00000000080079b9 */ /* 0x0009e40008040000 */
[----:B------:R4:W-:Y:S04]  /*01c0*/  UTMACCTL.PF [UR6] ;  /* 0x00000000060079b9 */ /* 0x0009e80008040000 */
[----:B------:R4:W-:Y:S02]  /*01d0*/  UTMACCTL.PF [UR4] ;  /* 0x00000000040079b9 */ /* 0x0009e40008040000 */
[----:B----4-:R-:W-:Y:S05]  /*01e0*/  BRA `(.L_x_2) ;  /* 0x0000000000507947 */ /* 0x010fea0003800000 */
.L_x_1:
[----:B------:R-:W-:Y:S01]  /*01f0*/  R2UR UR4, R2 ;  /* 0x00000000020472ca */ /* 0x000fe200000e0000 */
[----:B------:R-:W-:-:S12]  /*0200*/  UPLOP3.LUT UP6, UPT, UPT, UPT, UPT, 0x40, 0x4 ;  /* 0x000000000004789c */ /* 0x000fd80003fce870 */
[----:B------:R-:W-:-:S09]  /*0210*/  UISETP.NE.AND UP0, UPT, UR4, URZ, UPT ;  /* 0x000000ff0400728c */ /* 0x000fd2000bf05270 */
[----:B------:R-:W-:Y:S05]  /*0220*/  BRA.U UP0, `(.L_x_2) ;  /* 0x0000000100407547 */ /* 0x000fea000b800000 */
[----:B------:R-:W1:Y:S01]  /*0230*/  S2UR UR4, SR_CgaCtaId ;  /* 0x00000000000479c3 */ /* 0x000e620000008800 */
[----:B------:R-:W-:Y:S01]  /*0240*/  UMOV UR5, 0x400 ;  /* 0x0000040000057882 */ /* 0x000fe20000000000 */
[----:B------:R-:W-:Y:S01]  /*0250*/  UMOV UR8, 0x1 ;  /* 0x0000000100087882 */ /* 0x000fe20000000000 */
[----:B------:R-:W-:Y:S01]  /*0260*/  UMOV UR6, 0x8 ;  /* 0x0000000800067882 */ /* 0x000fe20000000000 */
[----:B------:R-:W-:-:S04]  /*0270*/  UIADD3 UR8, UPT, UPT, -UR8, 0x100000, URZ ;  /* 0x0010000008087890 */ /* 0x000fc8000fffe1ff */
[----:B------:R-:W-:Y:S02]  /*0280*/  USHF.L.U32 UR9, UR8, 0xb, URZ ;  /* 0x0000000b08097899 */ /* 0x000fe400080006ff */
[----:B------:R-:W-:Y:S02]  /*0290*/  USHF.L.U32 UR8, UR8, 0x1, URZ ;  /* 0x0000000108087899 */ /* 0x000fe400080006ff */
[----:B------:R-:W-:Y:S02]  /*02a0*/  UPLOP3.LUT UP6, UPT, UPT, UPT, UPT, 0x80, 0x8 ;  /* 0x000000000008789c */ /* 0x000fe40003fcf070 */
[----:B------:R-:W-:-:S04]  /*02b0*/  UIADD3 UR6, UPT, UPT, -UR6, 0x100000, URZ ;  /* 0x0010000006067890 */ /* 0x000fc8000fffe1ff */
[----:B------:R-:W-:Y:S02]  /*02c0*/  USHF.L.U32 UR7, UR6, 0xb, URZ ;  /* 0x0000000b06077899 */ /* 0x000fe400080006ff */
[----:B------:R-:W-:Y:S02]  /*02d0*/  USHF.L.U32 UR6, UR6, 0x1, URZ ;  /* 0x0000000106067899 */ /* 0x000fe400080006ff */
[----:B-1----:R-:W-:Y:S01]  /*02e0*/  ULEA UR4, UR4, UR5, 0x18 ;  /* 0x0000000504047291 */ /* 0x002fe2000f8ec0ff */
[----:B------:R-:W1:Y:S11]  /*02f0*/  FENCE.VIEW.ASYNC.S ;  /* 0x00000000000073c6 */ /* 0x000e760000000000 */
[----:B-1----:R1:W2:Y:S01]  /*0300*/  SYNCS.EXCH.64 URZ, [UR4+0x60], UR8 ;  /* 0x0000600804ff75b2 */ /* 0x0022a20008000100 */
[----:B------:R1:W3:Y:S01]  /*0310*/  SYNCS.EXCH.64 URZ, [UR4+0x68], UR6 ;  /* 0x0000680604ff75b2 */ /* 0x0002e20008000100 */
[----:B------:R-:W-:Y:S01]  /*0320*/  NOP ;  /* 0x0000000000007918 */ /* 0x000fe20000000000 */
.L_x_2:
[----:B-1----:R-:W-:Y:S05]  /*0330*/  BSYNC.RECONVERGENT B0 ;  /* 0x0000000000007941 */ /* 0x002fea0003800200 */
.L_x_0:
[----:B------:R-:W-:Y:S01]  /*0340*/  NOP ;  /* 0x0000000000007918 */ /* 0x000fe20000000000 */
[----:B--23--:R-:W-:Y:S06]  /*0350*/  BAR.SYNC.DEFER_BLOCKING 0x0 ;  /* 0x0000000000007b1d */ /* 0x00cfec0000010000 */
[----:B------:R-:W-:Y:S05]  /*0360*/  BRA.U !UP6, `(.L_x_3) ;  /* 0x000000010e3c7547 */ /* 0x000fea000b800000 */
[----:B------:R-:W1:Y:S01]  /*0370*/  S2UR UR4, SR_CgaCtaId ;  /* 0x00000000000479c3 */ /* 0x000e620000008800 */
[----:B------:R-:W-:Y:S01]  /*0380*/  UMOV UR5, 0x400 ;  /* 0x0000040000057882 */ /* 0x000fe20000000000 */
[----:B------:R-:W-:Y:S01]  /*0390*/  UMOV UR8, 0x1 ;  /* 0x0000000100087882 */ /* 0x000fe20000000000 */
[----:B------:R-:W-:Y:S01]  /*03a0*/  UMOV UR6, 0x8 ;  /* 0x0000000800067882 */ /* 0x000fe20000000000 */
[----:B------:R-:W-:-:S04]  /*03b0*/  UIADD3 UR8, UPT, UPT, -UR8, 0x100000, URZ ;  /* 0x0010000008087890 */ /* 0x000fc8000fffe1ff */
[----:B------:R-:W-:Y:S02]  /*03c0*/  USHF.L.U32 UR9, UR8, 0xb, URZ ;  /* 0x0000000b08097899 */ /* 0x000fe400080006ff */
[----:B------:R-:W-:Y:S02]  /*03d0*/  USHF.L.U32 UR8, UR8, 0x1, URZ ;  /* 0x0000000108087899 */ /* 0x000fe400080006ff */
        /* <DEDUP_REMOVED lines=8> */
.L_x_3:
[----:B------:R-:W-:Y:S01]  /*0460*/  NOP ;  /* 0x0000000000007918 */ /* 0x000fe20000000000 */
[----:B--23--:R-:W-:Y:S06]  /*0470*/  BAR.SYNC.DEFER_BLOCKING 0x0 ;  /* 0x0000000000007b1d */ /* 0x00cfec0000010000 */
[----:B------:R-:W-:Y:S05]  /*0480*/  BRA.U !UP6, `(.L_x_4) ;  /* 0x000000010e447547 */ /* 0x000fea000b800000 */
[----:B-1----:R-:W1:Y:S01]  /*0490*/  S2UR UR4, SR_CgaCtaId ;  /* 0x00000000000479c3 */ /* 0x002e620000008800 */
        /* <DEDUP_REMOVED lines=11> */
[----:B-1----:R2:W3:Y:S01]  /*0550*/  SYNCS.EXCH.64 URZ, [UR4+0x90], UR8 ;  /* 0x0000900804ff75b2 */ /* 0x0024e20008000100 */
[----:B------:R2:W4:Y:S01]  /*0560*/  SYNCS.EXCH.64 URZ, [UR4+0x98], UR8 ;  /* 0x0000980804ff75b2 */ /* 0x0005220008000100 */
[----:B------:R2:W5:Y:S01]  /*0570*/  SYNCS.EXCH.64 URZ, [UR4+0xa0], UR6 ;  /* 0x0000a00604ff75b2 */ /* 0x0005620008000100 */
[----:B------:R2:W1:Y:S02]  /*0580*/  SYNCS.EXCH.64 URZ, [UR4+0xa8], UR6 ;  /* 0x0000a80604ff75b2 */ /* 0x0004640008000100 */
[----:B--2---:R-:W-:Y:S01]  /*0590*/  NOP ;  /* 0x0000000000007918 */ /* 0x004fe20000000000 */
.L_x_4:
[----:B------:R-:W-:Y:S01]  /*05a0*/  NOP ;  /* 0x0000000000007918 */ /* 0x000fe20000000000 */
[----:B-1-345:R-:W-:Y:S06]  /*05b0*/  BAR.SYNC.DEFER_BLOCKING 0x0 ;  /* 0x0000000000007b1d */ /* 0x03afec0000010000 */
        /* <DEDUP_REMOVED lines=16> */
.L_x_5:
        /* <DEDUP_REMOVED lines=16> */
[----:B------:R2:W4:Y:S02]  /*07c0*/  SYNCS.EXCH.64 URZ, [UR4+0x88], UR6 ;  /* 0x0000880604ff75b2 */ /* 0x0005240008000100 */
[----:B--2---:R-:W-:Y:S01]  /*07d0*/  NOP ;  /* 0x0000000000007918 */ /* 0x004fe20000000000 */
.L_x_6:
[----:B------:R-:W-:Y:S01]  /*07e0*/  NOP ;  /* 0x0000000000007918 */ /* 0x000fe20000000000 */
[----:B---34-:R-:W-:Y:S06]  /*07f0*/  BAR.SYNC.DEFER_BLOCKING 0x0 ;  /* 0x0000000000007b1d */ /* 0x018fec0000010000 */
        /* <DEDUP_REMOVED lines=18> */
.L_x_7:
        /* <DEDUP_REMOVED lines=13> */
[----:B-1----:R2:W1:Y:S01]  /*09f0*/  SYNCS.EXCH.64 URZ, [UR4+0x50], UR6 ;  /* 0x0000500604ff75b2 */ /* 0x0024620008000100 */
[----:B------:R2:W5:Y:S01]  /*0a00*/  SYNCS.EXCH.64 URZ, [UR4+0x58], UR8 ;  /* 0x0000580804ff75b2 */ /* 0x0005620008000100 */
[----:B------:R2:W4:Y:S01]  /*0a10*/  SYNCS.EXCH.64 URZ, [UR4], UR6 ;  /* 0x0000000604ff75b2 */ /* 0x0005220008000100 */
[----:B------:R2:W3:Y:S01]  /*0a20*/  SYNCS.EXCH.64 URZ, [UR4+0x8], UR6 ;  /* 0x0000080604ff75b2 */ /* 0x0004e20008000100 */
[----:B------:R2:W1:Y:S01]  /*0a30*/  SYNCS.EXCH.64 URZ, [UR4+0x10], UR6 ;  /* 0x0000100604ff75b2 */ /* 0x0004620008000100 */
[----:B------:R2:W1:Y:S01]  /*0a40*/  SYNCS.EXCH.64 URZ, [UR4+0x18], UR6 ;  /* 0x0000180604ff75b2 */ /* 0x0004620008000100 */
[----:B------:R2:W1:Y:S01]  /*0a50*/  SYNCS.EXCH.64 URZ, [UR4+0x20], UR6 ;  /* 0x0000200604ff75b2 */ /* 0x0004620008000100 */
[----:B------:R2:W1:Y:S02]  /*0a60*/  SYNCS.EXCH.64 URZ, [UR4+0x28], UR6 ;  /* 0x0000280604ff75b2 */ /* 0x0004640008000100 */
[----:B--2---:R-:W-:Y:S01]  /*0a70*/  NOP ;  /* 0x0000000000007918 */ /* 0x004fe20000000000 */
.L_x_8:
[----:B-1----:R-:W-:Y:S01]  /*0a80*/  R2UR UR4, R2 ;  /* 0x00000000020472ca */ /* 0x002fe200000e0000 */
[----:B------:R-:W-:-:S12]  /*0a90*/  NOP ;  /* 0x0000000000007918 */ /* 0x000fd80000000000 */
[----:B------:R-:W-:Y:S01]  /*0aa0*/  UISETP.NE.AND UP0, UPT, UR4, 0xe, UPT ;  /* 0x0000000e0400788c */ /* 0x000fe2000bf05270 */
[----:B---345:R-:W-:Y:S08]  /*0ab0*/  BAR.SYNC.DEFER_BLOCKING 0x0 ;  /* 0x0000000000007b1d */ /* 0x038ff00000010000 */
[----:B------:R-:W-:Y:S05]  /*0ac0*/  BRA.U !UP0, `(.L_x_9) ;  /* 0x00000051085c7547 */ /* 0x000fea000b800000 */
[----:B------:R-:W-:-:S13]  /*0ad0*/  R2UR UR4, R2 ;  /* 0x00000000020472ca */ /* 0x000fda00000e0000 */
[----:B------:R-:W-:-:S09]  /*0ae0*/  UISETP.NE.AND UP0, UPT, UR4, 0xf, UPT ;  /* 0x0000000f0400788c */ /* 0x000fd2000bf05270 */
[----:B------:R-:W-:Y:S05]  /*0af0*/  BRA.U UP0, `(.L_x_10) ;  /* 0x00000001000c7547 */ /* 0x000fea000b800000 */
[----:B------:R-:W-:-:S08]  /*0b00*/  NOP ;  /* 0x0000000000007918 */ /* 0x000fd00000000000 */
[----:B------:R-:W1:-:S00]  /*0b10*/  USETMAXREG.DEALLOC.CTAPOOL 0x18 ;  /* 0x00000018000079c8 */ /* 0x000e4000080e0500 */
[----:B-1----:R-:W-:Y:S05]  /*0b20*/  BRA `(.L_x_11) ;  /* 0x00000050004c7947 */ /* 0x002fea0003800000 */
.L_x_10:
[----:B------:R-:W-:Y:S04]  /*0b30*/  BSSY.RECONVERGENT B0, `(.L_x_12) ;  /* 0x000016a000007945 */ /* 0x000fe80003800200 */
[----:B------:R-:W-:Y:S05]  /*0b40*/  BRA.U UP5, `(.L_x_13) ;  /* 0x0000001505a07547 */ /* 0x000fea000b800000 */
[----:B------:R-:W-:-:S08]  /*0b50*/  NOP ;  /* 0x0000000000007918 */ /* 0x000fd00000000000 */
[----:B------:R-:W1:-:S00]  /*0b60*/  USETMAXREG.DEALLOC.CTAPOOL 0x58 ;  /* 0x00000058000079c8 */ /* 0x000e4000080e0500 */
[----:B------:R-:W2:Y:S01]  /*0b70*/  S2UR UR70, SR_CgaCtaId ;  /* 0x00000000004679c3 */ /* 0x000ea20000008800 */
[----:B------:R-:W-:Y:S01]  /*0b80*/  UMOV UR57, 0x400 ;  /* 0x0000040000397882 */ /* 0x000fe20000000000 */
[----:B-1----:R-:W-:Y:S01]  /*0b90*/  HFMA2 R4, -RZ, RZ, -0.0 , 0 ;  /* 0x80000000ff047431 */ /* 0x002fe200000001ff */
[----:B------:R-:W1:Y:S01]  /*0ba0*/  LDCU.64 UR4, c[0x0][0x348] ;  /* 0x00006900ff0477ac */ /* 0x000e620008000a00 */
[----:B------:R-:W3:Y:S04]  /*0bb0*/  LDCU.64 UR6, c[0x0][0x348] ;  /* 0x00006900ff0677ac */ /* 0x000ee80008000a00 */
[----:B------:R-:W4:Y:S01]  /*0bc0*/  S2UR UR59, SR_CTAID.X ;  /* 0x00000000003b79c3 */ /* 0x000f220000002500 */
[----:B------:R-:W5:Y:S01]  /*0bd0*/  LDCU.64 UR8, c[0x0][0x348] ;  /* 0x00006900ff0877ac */ /* 0x000f620008000a00 */
[----:B------:R-:W1:Y:S06]  /*0be0*/  LDCU.64 UR24, c[0x0][0x348] ;  /* 0x00006900ff1877ac */ /* 0x000e6c0008000a00 */
[----:B------:R-:W4:Y:S01]  /*0bf0*/  S2UR UR52, SR_CTAID.Y ;  /* 0x00000000003479c3 */ /* 0x000f220000002600 */
[----:B------:R-:W1:Y:S01]  /*0c00*/  LDCU.64 UR34, c[0x0][0x348] ;  /* 0x00006900ff2277ac */ /* 0x000e620008000a00 */
[----:B------:R-:W3:Y:S06]  /*0c10*/  LDCU.64 UR36, c[0x0][0x348] ;  /* 0x00006900ff2477ac */ /* 0x000eec0008000a00 */
[----:B------:R-:W4:Y:S01]  /*0c20*/  S2UR UR53, SR_CTAID.Z ;  /* 0x00000000003579c3 */ /* 0x000f220000002700 */
[----:B--2---:R-:W-:Y:S01]  /*0c30*/  ULEA UR57, UR70, UR57, 0x18 ;  /* 0x0000003946397291 */ /* 0x004fe2000f8ec0ff */
[----:B------:R-:W2:Y:S01]  /*0c40*/  LDCU UR39, c[0x0][0x380] ;  /* 0x00007000ff2777ac */ /* 0x000ea20008000800 */
[----:B------:R-:W2:Y:S07]  /*0c50*/  LDCU UR11, c[0x0][0x38c] ;  /* 0x00007180ff0b77ac */ /* 0x000eae0008000800 */
[----:B------:R-:W2:Y:S01]  /*0c60*/  SYNCS.PHASECHK.TRANS64.TRYWAIT P0, [UR57+0x10], R4 ;  /* 0x00001004ff0075a7 */ /* 0x000ea20008001139 */
[----:B-1----:R-:W-:-:S02]  /*0c70*/  UIADD3 UR17, UP5, UPT, UR4, 0x1c0, URZ ;  /* 0x000001c004117890 */ /* 0x002fc4000ffbe0ff */
[----:B---3--:R-:W-:Y:S02]  /*0c80*/  UIADD3 UR15, UP4, UPT, UR6, 0x1c0, URZ ;  /* 0x000001c0060f7890 */ /* 0x008fe4000ff9e0ff */
[----:B-----5:R-:W-:Y:S02]  /*0c90*/  UIADD3 UR22, UP3, UPT, UR8, 0x1c0, URZ ;  /* 0x000001c008167890 */ /* 0x020fe4000ff7e0ff */
[----:B----4-:R-:W-:Y:S01]  /*0ca0*/  USHF.L.U32 UR59, UR59, 0x7, URZ ;  /* 0x000000073b3b7899 */ /* 0x010fe200080006ff */
[----:B------:R-:W-:Y:S01]  /*0cb0*/  UMOV UR58, URZ ;  /* 0x000000ff003a7c82 */ /* 0x000fe20008000000 */
[----:B------:R-:W-:Y:S01]  /*0cc0*/  UMOV UR26, 0x20 ;  /* 0x00000020001a7882 */ /* 0x000fe20000000000 */
[----:B------:R-:W-:Y:S01]  /*0cd0*/  UMOV UR10, 0x40 ;  /* 0x00000040000a7882 */ /* 0x000fe20000000000 */
[----:B------:R-:W-:Y:S01]  /*0ce0*/  UMOV UR50, URZ ;  /* 0x000000ff00327c82 */ /* 0x000fe20008000000 */
[----:B------:R-:W-:Y:S01]  /*0cf0*/  UMOV UR18, 0x20 ;  /* 0x0000002000127882 */ /* 0x000fe20000000000 */
[----:B------:R-:W-:-:S02]  /*0d00*/  UIADD3 UR30, UP2, UPT, UR24, 0x140, URZ ;  /* 0x00000140181e7890 */ /* 0x000fc4000ff5e0ff */
[----:B------:R-:W-:Y:S02]  /*0d10*/  UIADD3 UR31, UP1, UPT, UR34, 0x140, URZ ;  /* 0x00000140221f7890 */ /* 0x000fe4000ff3e0ff */
[----:B------:R-:W-:Y:S01]  /*0d20*/  UIADD3 UR32, UP0, UPT, UR36, 0x140, URZ ;  /* 0x0000014024207890 */ /* 0x000fe2000ff1e0ff */
[----:B------:R-:W-:Y:S01]  /*0d30*/  UMOV UR60, UR52 ;  /* 0x00000034003c7c82 */ /* 0x000fe20008000000 */
[----:B------:R-:W-:Y:S01]  /*0d40*/  UMOV UR61, UR53 ;  /* 0x00000035003d7c82 */ /* 0x000fe20008000000 */
[----:B------:R-:W-:Y:S01]  /*0d50*/  UMOV UR28, UR52 ;  /* 0x00000034001c7c82 */ /* 0x000fe20008000000 */
[----:B------:R-:W-:Y:S01]  /*0d60*/  UMOV UR29, UR53 ;  /* 0x00000035001d7c82 */ /* 0x000fe20008000000 */
[----:B--2---:R-:W-:Y:S02]  /*0d70*/  UIADD3 UR4, UPT, UPT, -UR11, UR59, UR39 ;  /* 0x0000003b0b047290 */ /* 0x004fe4000fffe127 */
[----:B------:R-:W-:Y:S02]  /*0d80*/  UIADD3.X UR16, UPT, UPT, URZ, UR5, URZ, UP5, !UPT ;  /* 0x00000005ff107290 */ /* 0x000fe4000affe4ff */
[----:B------:R-:W-:-:S02]  /*0d90*/  UIADD3.X UR14, UPT, UPT, URZ, UR7, URZ, UP4, !UPT ;  /* 0x00000007ff0e7290 */ /* 0x000fc4000a7fe4ff */
[----:B------:R-:W-:Y:S01]  /*0da0*/  UIADD3.X UR19, UPT, UPT, URZ, UR9, URZ, UP3, !UPT ;  /* 0x00000009ff137290 */ /* 0x000fe20009ffe4ff */
[----:B------:R-:W-:Y:S01]  /*0db0*/  UMOV UR12, UR52 ;  /* 0x00000034000c7c82 */ /* 0x000fe20008000000 */
[----:B------:R-:W-:Y:S01]  /*0dc0*/  UMOV UR13, UR53 ;  /* 0x00000035000d7c82 */ /* 0x000fe20008000000 */
[----:B------:R-:W-:Y:S01]  /*0dd0*/  UMOV UR20, UR52 ;  /* 0x0000003400147c82 */ /* 0x000fe20008000000 */
[----:B------:R-:W-:Y:S01]  /*0de0*/  UMOV UR21, UR53 ;  /* 0x0000003500157c82 */ /* 0x000fe20008000000 */
[----:B------:R-:W-:Y:S07]  /*0df0*/  @!P0 BRA `(.L_x_14) ;  /* 0x0000008c002c8947 */ /* 0x000fee0003800000 */
.L_x_83:
[----:B------:R-:W-:Y:S01]  /*0e00*/  ELECT P0, URZ, PT ;  /* 0x0000000000ff782f */ /* 0x000fe20003800000 */
[----:B------:R-:W-:Y:S02]  /*0e10*/  USHF.R.S32.HI UR6, URZ, 0x1f, UR4 ;  /* 0x0000001fff067899 */ /* 0x000fe40008011404 */
[----:B------:R-:W-:Y:S02]  /*0e20*/  ULOP3.LUT UR17, UR17, UR16, URZ, 0x3c, !UPT ;  /* 0x0000001011117292 */ /* 0x000fe4000f8e3cff */
[----:B------:R-:W-:Y:S02]  /*0e30*/  ULOP3.LUT UR15, UR15, UR14, URZ, 0x3c, !UPT ;  /* 0x0000000e0f0f7292 */ /* 0x000fe4000f8e3cff */
[----:B------:R-:W-:Y:S02]  /*0e40*/  ULEA.HI UR4, UR6, UR4, URZ, 0x7 ;  /* 0x0000000406047291 */ /* 0x000fe4000f8f38ff */
[----:B------:R-:W-:Y:S02]  /*0e50*/  ULOP3.LUT UR16, UR17, UR16, URZ, 0x3c, !UPT ;  /* 0x0000001011107292 */ /* 0x000fe4000f8e3cff */
[----:B------:R-:W-:-:S02]  /*0e60*/  ULOP3.LUT UR14, UR15, UR14, URZ, 0x3c, !UPT ;  /* 0x0000000e0f0e7292 */ /* 0x000fc4000f8e3cff */
[----:B-1----:R-:W-:Y:S01]  /*0e70*/  @P0 MOV R3, 0xc000 ;  /* 0x0000c00000030802 */ /* 0x002fe20000000f00 */
[----:B------:R-:W-:Y:S02]  /*0e80*/  UIADD3 UR56, UPT, UPT, UR57, 0xc400, URZ ;  /* 0x0000c40039387890 */ /* 0x000fe4000fffe0ff */
[----:B------:R-:W-:Y:S01]  /*0e90*/  USHF.R.S32.HI UR4, URZ, 0x7, UR4 ;  /* 0x00000007ff047899 */ /* 0x000fe20008011404 */
[----:B------:R1:W-:Y:S01]  /*0ea0*/  @P0 SYNCS.ARRIVE.TRANS64 RZ, [UR57], R3 ;  /* 0x00000003ffff09a7 */ /* 0x0003e20008000039 */
[----:B------:R-:W-:Y:S02]  /*0eb0*/  ULOP3.LUT UR17, UR17, UR16, URZ, 0x3c, !UPT ;  /* 0x0000001011117292 */ /* 0x000fe4000f8e3cff */
[----:B------:R-:W-:Y:S02]  /*0ec0*/  UIADD3 UR24, UPT, UPT, UR57, 0xe400, URZ ;  /* 0x0000e40039187890 */ /* 0x000fe4000fffe0ff */
[----:B------:R-:W-:Y:S02]  /*0ed0*/  ULOP3.LUT UR15, UR15, UR14, URZ, 0x3c, !UPT ;  /* 0x0000000e0f0f7292 */ /* 0x000fe4000f8e3cff */
[----:B------:R-:W-:-:S02]  /*0ee0*/  UIADD3.X UR23, UPT, UPT, URZ, UR37, URZ, UP0, !UPT ;  /* 0x00000025ff177290 */ /* 0x000fc400087fe4ff */
[----:B------:R-:W-:Y:S01]  /*0ef0*/  UIADD3 UR8, UPT, UPT, UR57, 0x10400, URZ ;  /* 0x0001040039087890 */ /* 0x000fe2000fffe0ff */
[----:B------:R2:W-:Y:S01]  /*0f00*/  UTMALDG.4D [UR56], [UR16], desc[URZ] ;  /* 0x0000ff38100075b4 */ /* 0x0005e20008019000 */
[----:B------:R-:W-:Y:S02]  /*0f10*/  UISETP.LT.AND UP0, UPT, URZ, UR4, UPT ;  /* 0x00000004ff00728c */ /* 0x000fe4000bf01270 */
[----:B------:R-:W-:Y:S01]  /*0f20*/  UIADD3.X UR5, UPT, UPT, URZ, UR25, URZ, UP2, !UPT ;  /* 0x00000019ff057290 */ /* 0x000fe200097fe4ff */
[----:B------:R-:W-:Y:S02]  /*0f30*/  UMOV UR27, UR59 ;  /* 0x0000003b001b7c82 */ /* 0x000fe40008000000 */
[----:B------:R-:W-:Y:S01]  /*0f40*/  UMOV UR25, UR57 ;  /* 0x0000003900197c82 */ /* 0x000fe20008000000 */
[----:B------:R-:W-:Y:S01]  /*0f50*/  USEL UR38, URZ, UR4, !UP0 ;  /* 0x00000004ff267287 */ /* 0x000fe2000c000000 */
[----:B------:R3:W-:Y:S01]  /*0f60*/  UTMALDG.4D [UR24], [UR14], desc[URZ] ;  /* 0x0000ff180e0075b4 */ /* 0x0007e20008019000 */
[----:B------:R-:W-:Y:S01]  /*0f70*/  UMOV UR9, UR57 ;  /* 0x0000003900097c82 */ /* 0x000fe20008000000 */
[----:B------:R-:W-:Y:S01]  /*0f80*/  UMOV UR11, UR59 ;  /* 0x0000003b000b7c82 */ /* 0x000fe20008000000 */
[----:B------:R-:W-:-:S02]  /*0f90*/  UIADD3 UR48, UPT, UPT, UR57, 0x400, URZ ;  /* 0x0000040039307890 */ /* 0x000fc4000fffe0ff */
[----:B------:R-:W-:Y:S02]  /*0fa0*/  USHF.L.U32 UR51, UR38, 0x7, URZ ;  /* 0x0000000726337899 */ /* 0x000fe400080006ff */
[----:B------:R-:W-:Y:S01]  /*0fb0*/  UIADD3.X UR7, UPT, UPT, URZ, UR35, URZ, UP1, !UPT ;  /* 0x00000023ff077290 */ /* 0x000fe20008ffe4ff */
[----:B------:R-:W-:Y:S01]  /*0fc0*/  UMOV UR49, UR57 ;  /* 0x0000003900317c82 */ /* 0x000fe20008000000 */
[----:B------:R-:W-:Y:S01]  /*0fd0*/  UMOV UR4, UR30 ;  /* 0x0000001e00047c82 */ /* 0x000fe20008000000 */
[----:B------:R-:W-:Y:S01]  /*0fe0*/  UMOV UR6, UR31 ;  /* 0x0000001f00067c82 */ /* 0x000fe20008000000 */
[----:B--2---:R-:W-:Y:S01]  /*0ff0*/  UIADD3 UR16, UPT, UPT, UR57, 0x2400, URZ ;  /* 0x0000240039107890 */ /* 0x004fe2000fffe0ff */
[----:B------:R-:W-:Y:S01]  /*1000*/  UMOV UR17, UR57 ;  /* 0x0000003900117c82 */ /* 0x000fe20008000000 */
[----:B---3--:R-:W-:Y:S01]  /*1010*/  UMOV UR14, UR22 ;  /* 0x00000016000e7c82 */ /* 0x008fe20008000000 */
[----:B------:R-:W-:Y:S01]  /*1020*/  UMOV UR15, UR19 ;  /* 0x00000013000f7c82 */ /* 0x000fe20008000000 */
[----:B------:R-:W-:Y:S01]  /*1030*/  UMOV UR19, UR51 ;  /* 0x0000003300137c82 */ /* 0x000fe20008000000 */
[----:B------:R2:W-:Y:S01]  /*1040*/  UTMALDG.4D [UR8], [UR14], desc[URZ] ;  /* 0x0000ff080e0075b4 */ /* 0x0005e20008019000 */
[----:B------:R-:W-:Y:S01]  /*1050*/  UMOV UR22, UR32 ;  /* 0x0000002000167c82 */ /* 0x000fe20008000000 */
[----:B------:R-:W-:Y:S02]  /*1060*/  UTMALDG.4D [UR48], [UR4], desc[URZ] ;  /* 0x0000ff30040075b4 */ /* 0x000fe40008019000 */
[----:B------:R-:W-:Y:S01]  /*1070*/  UTMALDG.4D [UR16], [UR6], desc[URZ] ;  /* 0x0000ff10060075b4 */ /* 0x000fe20008019000 */
[----:B--2---:R-:W-:Y:S01]  /*1080*/  UIADD3 UR8, UPT, UPT, UR57, 0x4400, URZ ;  /* 0x0000440039087890 */ /* 0x004fe2000fffe0ff */
[----:B------:R-:W-:Y:S01]  /*1090*/  UMOV UR10, 0x40 ;  /* 0x00000040000a7882 */ /* 0x000fe20000000000 */
[----:B------:R-:W-:Y:S01]  /*10a0*/  UMOV UR12, UR52 ;  /* 0x00000034000c7c82 */ /* 0x000fe20008000000 */
[----:B------:R-:W-:Y:S01]  /*10b0*/  UMOV UR13, UR53 ;  /* 0x00000035000d7c82 */ /* 0x000fe20008000000 */
[----:B------:R-:W-:-:S05]  /*10c0*/  UMOV UR11, UR51 ;  /* 0x00000033000b7c82 */ /* 0x000fca0008000000 */
[----:B------:R2:W-:Y:S01]  /*10d0*/  UTMALDG.4D [UR8], [UR22], desc[URZ] ;  /* 0x0000ff08160075b4 */ /* 0x0005e20008019000 */
[----:B------:R-:W3:Y:S01]  /*10e0*/  SYNCS.PHASECHK.TRANS64.TRYWAIT P0, [UR57+0x40], R4 ;  /* 0x00004004ff0075a7 */ /* 0x000ee20008001139 */
[----:B--2---:R-:W2:Y:S01]  /*10f0*/  LDCU.128 UR8, c[0x0][0x3c0] ;  /* 0x00007800ff0877ac */ /* 0x004ea20008000c00 */
[----:B------:R-:W4:Y:S01]  /*1100*/  LDCU.64 UR12, c[0x0][0x3a8] ;  /* 0x00007500ff0c77ac */ /* 0x000f220008000a00 */
[----:B--2---:R-:W-:-:S04]  /*1110*/  UIMAD.WIDE.U32 UR4, UR52, UR8, URZ ;  /* 0x00000008340472a5 */ /* 0x004fc8000f8e00ff */
[----:B------:R-:W-:-:S04]  /*1120*/  UIMAD UR5, UR52, UR9, UR5 ;  /* 0x00000009340572a4 */ /* 0x000fc8000f8e0205 */
[----:B------:R-:W-:Y:S01]  /*1130*/  UIMAD.WIDE.U32 UR68, UR53, UR10, UR4 ;  /* 0x0000000a354472a5 */ /* 0x000fe2000f8e0004 */
[----:B-1-34-:R-:W-:Y:S11]  /*1140*/  @!P0 BRA `(.L_x_15) ;  /* 0x0000008800788947 */ /* 0x01aff60003800000 */
.L_x_85:
[----:B------:R-:W-:Y:S01]  /*1150*/  ELECT P0, URZ, PT ;  /* 0x0000000000ff782f */ /* 0x000fe20003800000 */
[----:B------:R-:W-:Y:S02]  /*1160*/  UIMAD UR56, UR53, UR11, UR69 ;  /* 0x0000000b353872a4 */ /* 0x000fe4000f8e0245 */
[----:B------:R-:W-:Y:S02]  /*1170*/  UIADD3 UR5, UP0, UPT, UR51, UR68, URZ ;  /* 0x0000004433057290 */ /* 0x000fe4000ff1e0ff */
[----:B------:R-:W-:Y:S02]  /*1180*/  UIADD3 UR6, UPT, UPT, UR57, 0x26400, URZ ;  /* 0x0002640039067890 */ /* 0x000fe4000fffe0ff */
[----:B------:R-:W-:Y:S02]  /*1190*/  UIADD3.X UR8, UPT, UPT, URZ, UR56, URZ, UP0, !UPT ;  /* 0x00000038ff087290 */ /* 0x000fe400087fe4ff */
[----:B------:R-:W-:Y:S02]  /*11a0*/  ULEA UR4, UP0, UR5, UR12, 0x2 ;  /* 0x0000000c05047291 */ /* 0x000fe4000f8010ff */
[----:B------:R-:W-:-:S02]  /*11b0*/  UIADD3 UR7, UPT, UPT, UR57, 0x30, URZ ;  /* 0x0000003039077890 */ /* 0x000fc4000fffe0ff */
[----:B-1----:R-:W-:Y:S01]  /*11c0*/  @P0 MOV R3, 0x200 ;  /* 0x0000020000030802 */ /* 0x002fe20000000f00 */
[----:B------:R-:W-:Y:S02]  /*11d0*/  UPRMT UR6, UR70, 0x654, UR6 ;  /* 0x0000065446067896 */ /* 0x000fe40008000006 */
[----:B------:R-:W-:Y:S01]  /*11e0*/  ULEA.HI.X UR5, UR5, UR13, UR8, 0x2, UP0 ;  /* 0x0000000d05057291 */ /* 0x000fe200080f1408 */
[----:B------:R1:W-:Y:S01]  /*11f0*/  @P0 SYNCS.ARRIVE.TRANS64 RZ, [UR57+0x30], R3 ;  /* 0x00003003ffff09a7 */ /* 0x0003e20008000039 */
[----:B------:R-:W2:Y:S01]  /*1200*/  LDCU.64 UR24, c[0x0][0x348] ;  /* 0x00006900ff1877ac */ /* 0x000ea20008000a00 */
[----:B------:R-:W-:Y:S01]  /*1210*/  UMOV UR8, 0x20 ;  /* 0x0000002000087882 */ /* 0x000fe20000000000 */
[----:B------:R-:W3:Y:S05]  /*1220*/  LDCU.64 UR32, c[0x0][0x348] ;  /* 0x00006900ff2077ac */ /* 0x000eea0008000a00 */
[----:B------:R4:W-:Y:S01]  /*1230*/  UBLKCP.S.G [UR6], [UR4], UR8 ;  /* 0x00000006040073ba */ /* 0x0009e20008000208 */
[----:B------:R-:W5:Y:S01]  /*1240*/  LDCU.64 UR40, c[0x0][0x348] ;  /* 0x00006900ff2877ac */ /* 0x000f620008000a00 */
[----:B------:R-:W-:Y:S01]  /*1250*/  UMOV UR42, URZ ;  /* 0x000000ff002a7c82 */ /* 0x000fe20008000000 */
[----:B------:R-:W-:Y:S01]  /*1260*/  UMOV UR34, 0x20 ;  /* 0x0000002000227882 */ /* 0x000fe20000000000 */
[----:B------:R-:W1:Y:S01]  /*1270*/  SYNCS.PHASECHK.TRANS64.TRYWAIT P0, [UR57+0x28], R4 ;  /* 0x00002804ff0075a7 */ /* 0x000e620008001139 */
[----:B------:R-:W-:Y:S01]  /*1280*/  UMOV UR10, 0x40 ;  /* 0x00000040000a7882 */ /* 0x000fe20000000000 */
[----:B------:R-:W-:Y:S01]  /*1290*/  UMOV UR26, URZ ;  /* 0x000000ff001a7c82 */ /* 0x000fe20008000000 */
[----:B------:R-:W-:Y:S01]  /*12a0*/  UMOV UR18, 0x20 ;  /* 0x0000002000127882 */ /* 0x000fe20000000000 */
[----:B------:R-:W-:Y:S01]  /*12b0*/  UMOV UR44, UR52 ;  /* 0x00000034002c7c82 */ /* 0x000fe20008000000 */
[----:B------:R-:W-:Y:S01]  /*12c0*/  UMOV UR45, UR53 ;  /* 0x00000035002d7c82 */ /* 0x000fe20008000000 */
[----:B------:R-:W-:Y:S01]  /*12d0*/  UMOV UR36, UR52 ;  /* 0x0000003400247c82 */ /* 0x000fe20008000000 */
[----:B------:R-:W-:Y:S01]  /*12e0*/  UMOV UR37, UR53 ;  /* 0x0000003500257c82 */ /* 0x000fe20008000000 */
[----:B---3--:R-:W-:Y:S01]  /*12f0*/  UIADD3 UR14, UP1, UPT, UR32, 0x2c0, URZ ;  /* 0x000002c0200e7890 */ /* 0x008fe2000ff3e0ff */
[----:B------:R-:W-:Y:S01]  /*1300*/  UMOV UR12, UR52 ;  /* 0x00000034000c7c82 */ /* 0x000fe20008000000 */
[----:B------:R-:W-:Y:S01]  /*1310*/  UMOV UR13, UR53 ;  /* 0x00000035000d7c82 */ /* 0x000fe20008000000 */
[----:B-----5:R-:W-:Y:S01]  /*1320*/  UIADD3 UR22, UP0, UPT, UR40, 0x2c0, URZ ;  /* 0x000002c028167890 */ /* 0x020fe2000ff1e0ff */
[----:B------:R-:W-:Y:S01]  /*1330*/  UMOV UR28, UR52 ;  /* 0x00000034001c7c82 */ /* 0x000fe20008000000 */
[----:B------:R-:W-:Y:S01]  /*1340*/  UMOV UR29, UR53 ;  /* 0x00000035001d7c82 */ /* 0x000fe20008000000 */
[----:B------:R-:W-:Y:S01]  /*1350*/  UMOV UR20, UR52 ;  /* 0x0000003400147c82 */ /* 0x000fe20008000000 */
[----:B------:R-:W-:Y:S01]  /*1360*/  UMOV UR21, UR53 ;  /* 0x0000003500157c82 */ /* 0x000fe20008000000 */
[----:B----4-:R-:W3:Y:S01]  /*1370*/  LDCU.64 UR4, c[0x0][0x348] ;  /* 0x00006900ff0477ac */ /* 0x010ee20008000a00 */
[----:B------:R-:W4:Y:S01]  /*1380*/  LDCU.64 UR6, c[0x0][0x348] ;  /* 0x00006900ff0677ac */ /* 0x000f220008000a00 */
[----:B------:R-:W5:Y:S01]  /*1390*/  LDCU.64 UR8, c[0x0][0x348] ;  /* 0x00006900ff0877ac */ /* 0x000f620008000a00 */
[----:B---3--:R-:W-:-:S02]  /*13a0*/  UIADD3 UR17, UP5, UPT, UR4, 0x240, URZ ;  /* 0x0000024004117890 */ /* 0x008fc4000ffbe0ff */
[----:B----4-:R-:W-:Y:S02]  /*13b0*/  UIADD3 UR31, UP4, UPT, UR6, 0x240, URZ ;  /* 0x00000240061f7890 */ /* 0x010fe4000ff9e0ff */
[----:B--2---:R-:W-:Y:S02]  /*13c0*/  UIADD3 UR6, UP2, UPT, UR24, 0x2c0, URZ ;  /* 0x000002c018067890 */ /* 0x004fe4000ff5e0ff */
[----:B-----5:R-:W-:Y:S02]  /*13d0*/  UIADD3 UR4, UP3, UPT, UR8, 0x240, URZ ;  /* 0x0000024008047890 */ /* 0x020fe4000ff7e0ff */
[----:B------:R-:W-:Y:S02]  /*13e0*/  UIADD3.X UR16, UPT, UPT, URZ, UR5, URZ, UP5, !UPT ;  /* 0x00000005ff107290 */ /* 0x000fe4000affe4ff */
[----:B------:R-:W-:Y:S01]  /*13f0*/  UIADD3.X UR30, UPT, UPT, URZ, UR7, URZ, UP4, !UPT ;  /* 0x00000007ff1e7290 */ /* 0x000fe2000a7fe4ff */
[----:B-1----:R-:W-:Y:S11]  /*1400*/  @!P0 BRA `(.L_x_16) ;  /* 0x0000008400e88947 */ /* 0x002ff60003800000 */
.L_x_87:
[----:B------:R-:W-:Y:S01]  /*1410*/  ELECT P0, URZ, PT ;  /* 0x0000000000ff782f */ /* 0x000fe20003800000 */
[----:B------:R-:W-:Y:S02]  /*1420*/  ULOP3.LUT UR17, UR17, UR16, URZ, 0x3c, !UPT ;  /* 0x0000001011117292 */ /* 0x000fe4000f8e3cff */
[----:B------:R-:W-:Y:S02]  /*1430*/  ULOP3.LUT UR31, UR31, UR30, URZ, 0x3c, !UPT ;  /* 0x0000001e1f1f7292 */ /* 0x000fe4000f8e3cff */
[----:B------:R-:W-:Y:S02]  /*1440*/  ULOP3.LUT UR16, UR17, UR16, URZ, 0x3c, !UPT ;  /* 0x0000001011107292 */ /* 0x000fe4000f8e3cff */
[----:B------:R-:W-:Y:S02]  /*1450*/  ULOP3.LUT UR30, UR31, UR30, URZ, 0x3c, !UPT ;  /* 0x0000001e1f1e7292 */ /* 0x000fe4000f8e3cff */
[----:B------:R-:W-:Y:S02]  /*1460*/  UIADD3.X UR23, UPT, UPT, URZ, UR41, URZ, UP0, !UPT ;  /* 0x00000029ff177290 */ /* 0x000fe400087fe4ff */
[----:B------:R-:W-:-:S02]  /*1470*/  UIADD3.X UR15, UPT, UPT, URZ, UR33, URZ, UP1, !UPT ;  /* 0x00000021ff0f7290 */ /* 0x000fc40008ffe4ff */
[----:B-1----:R-:W-:Y:S01]  /*1480*/  @P0 MOV R3, 0xc000 ;  /* 0x0000c00000030802 */ /* 0x002fe20000000f00 */
[----:B------:R-:W-:Y:S02]  /*1490*/  UIADD3 UR40, UPT, UPT, UR57, 0x12400, URZ ;  /* 0x0001240039287890 */ /* 0x000fe4000fffe0ff */
[----:B------:R-:W-:Y:S01]  /*14a0*/  UIADD3 UR41, UPT, UPT, UR57, 0x20, URZ ;  /* 0x0000002039297890 */ /* 0x000fe2000fffe0ff */
[----:B------:R1:W-:Y:S01]  /*14b0*/  @P0 SYNCS.ARRIVE.TRANS64 RZ, [UR57+0x20], R3 ;  /* 0x00002003ffff09a7 */ /* 0x0003e20008000039 */
[----:B------:R-:W-:Y:S02]  /*14c0*/  ULOP3.LUT UR17, UR17, UR16, URZ, 0x3c, !UPT ;  /* 0x0000001011117292 */ /* 0x000fe4000f8e3cff */
[----:B------:R-:W-:Y:S02]  /*14d0*/  UIADD3.X UR5, UPT, UPT, URZ, UR9, URZ, UP3, !UPT ;  /* 0x00000009ff057290 */ /* 0x000fe40009ffe4ff */
[----:B------:R-:W-:Y:S02]  /*14e0*/  UIADD3 UR32, UPT, UPT, UR57, 0x14400, URZ ;  /* 0x0001440039207890 */ /* 0x000fe4000fffe0ff */
[----:B------:R-:W-:-:S02]  /*14f0*/  UIADD3 UR33, UPT, UPT, UR57, 0x20, URZ ;  /* 0x0000002039217890 */ /* 0x000fc4000fffe0ff */
[----:B------:R-:W-:Y:S02]  /*1500*/  ULOP3.LUT UR31, UR31, UR30, URZ, 0x3c, !UPT ;  /* 0x0000001e1f1f7292 */ /* 0x000fe4000f8e3cff */
[----:B------:R-:W-:Y:S02]  /*1510*/  UIADD3 UR8, UPT, UPT, UR57, 0x16400, URZ ;  /* 0x0001640039087890 */ /* 0x000fe4000fffe0ff */
[----:B------:R-:W-:Y:S01]  /*1520*/  UIADD3 UR9, UPT, UPT, UR57, 0x20, URZ ;  /* 0x0000002039097890 */ /* 0x000fe2000fffe0ff */
[----:B------:R-:W-:Y:S01]  /*1530*/  UMOV UR43, UR59 ;  /* 0x0000003b002b7c82 */ /* 0x000fe20008000000 */
[----:B------:R-:W-:Y:S01]  /*1540*/  UMOV UR35, UR59 ;  /* 0x0000003b00237c82 */ /* 0x000fe20008000000 */
[----:B------:R-:W-:Y:S01]  /*1550*/  UIADD3.X UR7, UPT, UPT, URZ, UR25, URZ, UP2, !UPT ;  /* 0x00000019ff077290 */ /* 0x000fe200097fe4ff */
[----:B------:R2:W-:Y:S01]  /*1560*/  UTMALDG.4D [UR40], [UR16], desc[URZ] ;  /* 0x0000ff28100075b4 */ /* 0x0005e20008019000 */
[----:B------:R-:W-:Y:S01]  /*1570*/  UMOV UR11, UR59 ;  /* 0x0000003b000b7c82 */ /* 0x000fe20008000000 */
[----:B------:R-:W-:-:S02]  /*1580*/  UIADD3 UR24, UPT, UPT, UR57, 0x18400, URZ ;  /* 0x0001840039187890 */ /* 0x000fc4000fffe0ff */
[----:B------:R-:W-:Y:S01]  /*1590*/  UIADD3 UR25, UPT, UPT, UR57, 0x20, URZ ;  /* 0x0000002039197890 */ /* 0x000fe2000fffe0ff */
[----:B------:R-:W-:Y:S01]  /*15a0*/  UMOV UR27, UR51 ;  /* 0x00000033001b7c82 */ /* 0x000fe20008000000 */
[----:B------:R-:W-:Y:S01]  /*15b0*/  UMOV UR19, UR51 ;  /* 0x0000003300137c82 */ /* 0x000fe20008000000 */
[----:B------:R-:W-:Y:S01]  /*15c0*/  UTMALDG.4D [UR32], [UR30], desc[URZ] ;  /* 0x0000ff201e0075b4 */ /* 0x000fe20008019000 */
[----:B------:R3:W-:Y:S05]  /*15d0*/  UTMALDG.4D [UR8], [UR4], desc[URZ] ;  /* 0x0000ff08040075b4 */ /* 0x0007ea0008019000 */
[----:B------:R4:W-:Y:S01]  /*15e0*/  UTMALDG.4D [UR24], [UR6], desc[URZ] ;  /* 0x0000ff18060075b4 */ /* 0x0009e20008019000 */
[----:B--2---:R-:W-:-:S02]  /*15f0*/  UIADD3 UR16, UPT, UPT, UR57, 0x1a400, URZ ;  /* 0x0001a40039107890 */ /* 0x004fc4000fffe0ff */
[----:B------:R-:W-:-:S09]  /*1600*/  UIADD3 UR17, UPT, UPT, UR57, 0x20, URZ ;  /* 0x0000002039117890 */ /* 0x000fd2000fffe0ff */
[----:B------:R2:W-:Y:S01]  /*1610*/  UTMALDG.4D [UR16], [UR14], desc[URZ] ;  /* 0x0000ff100e0075b4 */ /* 0x0005e20008019000 */
[----:B---3--:R-:W-:Y:S01]  /*1620*/  UIADD3 UR8, UPT, UPT, UR57, 0x1c400, URZ ;  /* 0x0001c40039087890 */ /* 0x008fe2000fffe0ff */
[----:B------:R-:W-:Y:S01]  /*1630*/  UMOV UR10, 0x40 ;  /* 0x00000040000a7882 */ /* 0x000fe20000000000 */
[----:B------:R-:W-:Y:S01]  /*1640*/  UMOV UR12, UR52 ;  /* 0x00000034000c7c82 */ /* 0x000fe20008000000 */
[----:B------:R-:W-:Y:S01]  /*1650*/  UMOV UR13, UR53 ;  /* 0x00000035000d7c82 */ /* 0x000fe20008000000 */
[----:B------:R-:W-:Y:S01]  /*1660*/  UMOV UR11, UR51 ;  /* 0x00000033000b7c82 */ /* 0x000fe20008000000 */
[----:B----4-:R-:W3:Y:S04]  /*1670*/  LDCU.64 UR6, c[0x0][0x3e8] ;  /* 0x00007d00ff0677ac */ /* 0x010ee80008000a00 */
[----:B------:R4:W-:Y:S01]  /*1680*/  UTMALDG.4D [UR8], [UR22], desc[URZ] ;  /* 0x0000ff08160075b4 */ /* 0x0009e20008019000 */
[----:B------:R-:W5:Y:S01]  /*1690*/  SYNCS.PHASECHK.TRANS64.TRYWAIT P0, [UR57+0x58], R4 ;  /* 0x00005804ff0075a7 */ /* 0x000f620008001139 */
[----:B---3--:R-:W-:-:S04]  /*16a0*/  UIMAD.WIDE.U32 UR4, UR52, UR6, URZ ;  /* 0x00000006340472a5 */ /* 0x008fc8000f8e00ff */
[----:B------:R-:W-:Y:S01]  /*16b0*/  UIMAD UR5, UR52, UR7, UR5 ;  /* 0x00000007340572a4 */ /* 0x000fe2000f8e0205 */
[----:B--2---:R-:W2:Y:S01]  /*16c0*/  LDCU.64 UR14, c[0x0][0x3f0] ;  /* 0x00007e00ff0e77ac */ /* 0x004ea20008000a00 */
[----:B----4-:R-:W3:Y:S02]  /*16d0*/  LDCU.64 UR8, c[0x0][0x3d0] ;  /* 0x00007a00ff0877ac */ /* 0x010ee40008000a00 */
[----:B--2---:R-:W-:-:S04]  /*16e0*/  UIMAD.WIDE.U32 UR22, UR53, UR14, UR4 ;  /* 0x0000000e351672a5 */ /* 0x004fc8000f8e0004 */
[----:B------:R-:W-:Y:S02]  /*16f0*/  UIMAD UR15, UR53, UR15, UR23 ;  /* 0x0000000f350f72a4 */ /* 0x000fe4000f8e0217 */
[----:B------:R-:W-:-:S04]  /*1700*/  UIADD3 UR4, UP0, UPT, UR51, UR22, URZ ;  /* 0x0000001633047290 */ /* 0x000fc8000ff1e0ff */
[----:B------:R-:W-:Y:S02]  /*1710*/  UIADD3.X UR5, UPT, UPT, URZ, UR15, URZ, UP0, !UPT ;  /* 0x0000000fff057290 */ /* 0x000fe400087fe4ff */
[----:B---3--:R-:W-:Y:S01]  /*1720*/  ULEA UR10, UP0, UR4, UR8, 0x2 ;  /* 0x00000008040a7291 */ /* 0x008fe2000f8010ff */
[----:B-1---5:R-:W-:Y:S11]  /*1730*/  @!P0 BRA `(.L_x_17) ;  /* 0x00000084003c8947 */ /* 0x022ff60003800000 */
.L_x_89:
[----:B------:R-:W-:Y:S01]  /*1740*/  ELECT P0, URZ, PT ;  /* 0x0000000000ff782f */ /* 0x000fe20003800000 */
[----:B------:R-:W-:Y:S01]  /*1750*/  HFMA2 R6, -RZ, RZ, 0, 5.9604644775390625e-08 ;  /* 0x00000001ff067431 */ /* 0x000fe200000001ff */
[----:B------:R-:W-:Y:S01]  /*1760*/  ULEA.HI.X UR5, UR4, UR9, UR5, 0x2, UP0 ;  /* 0x0000000904057291 */ /* 0x000fe200080f1405 */
[----:B------:R-:W-:Y:S01]  /*1770*/  IMAD.MOV.U32 R7, RZ, RZ, RZ ;  /* 0x000000ffff077224 */ /* 0x000fe200078e00ff */
[----:B------:R-:W-:Y:S01]  /*1780*/  UIADD3 UR4, UPT, UPT, UR57, 0x26800, URZ ;  /* 0x0002680039047890 */ /* 0x000fe2000fffe0ff */
[----:B------:R-:W-:Y:S01]  /*1790*/  MOV R4, 0x2 ;  /* 0x0000000200047802 */ /* 0x000fe20000000f00 */
[----:B------:R-:W-:Y:S02]  /*17a0*/  UIADD3 UR6, UPT, UPT, -UR39, URZ, URZ ;  /* 0x000000ff27067290 */ /* 0x000fe4000fffe1ff */
[----:B------:R-:W-:Y:S02]  /*17b0*/  UIADD3 UR9, UPT, UPT, UR57, 0x50, URZ ;  /* 0x0000005039097890 */ /* 0x000fe4000fffe0ff */
[----:B------:R-:W-:-:S02]  /*17c0*/  UPRMT UR8, UR70, 0x654, UR4 ;  /* 0x0000065446087896 */ /* 0x000fc40008000004 */
[----:B------:R-:W-:Y:S01]  /*17d0*/  UIADD3 UR11, UPT, UPT, UR39, -0x1, URZ ;  /* 0xffffffff270b7890 */ /* 0x000fe2000fffe0ff */
[----:B-1----:R-:W-:Y:S01]  /*17e0*/  @P0 IMAD.MOV.U32 R3, RZ, RZ, 0x200 ;  /* 0x00000200ff030424 */ /* 0x002fe200078e00ff */
[----:B------:R-:W-:Y:S02]  /*17f0*/  USHF.R.S32.HI UR6, URZ, 0x1f, UR6 ;  /* 0x0000001fff067899 */ /* 0x000fe40008011406 */
[----:B------:R-:W-:Y:S01]  /*1800*/  USHF.R.S32.HI UR7, URZ, 0x1f, UR11 ;  /* 0x0000001fff077899 */ /* 0x000fe2000801140b */
[----:B------:R1:W-:Y:S01]  /*1810*/  @P0 SYNCS.ARRIVE.TRANS64 RZ, [UR57+0x50], R3 ;  /* 0x00005003ffff09a7 */ /* 0x0003e20008000039 */
[----:B------:R-:W-:Y:S01]  /*1820*/  ULEA.HI UR6, UR6, -UR39, URZ, 0x7 ;  /* 0x8000002706067291 */ /* 0x000fe2000f8f38ff */
[----:B------:R-:W-:Y:S01]  /*1830*/  UMOV UR12, 0x20 ;  /* 0x00000020000c7882 */ /* 0x000fe20000000000 */
[----:B------:R-:W-:Y:S01]  /*1840*/  UMOV UR4, UR10 ;  /* 0x0000000a00047c82 */ /* 0x000fe20008000000 */
[----:B------:R-:W-:Y:S01]  /*1850*/  UISETP.GT.AND UP0, UPT, UR39, URZ, UPT ;  /* 0x000000ff2700728c */ /* 0x000fe2000bf04270 */
[----:B------:R2:W-:Y:S01]  /*1860*/  UBLKCP.S.G [UR8], [UR4], UR12 ;  /* 0x00000008040073ba */ /* 0x0005e2000800020c */
[----:B------:R-:W-:-:S02]  /*1870*/  ULEA.HI UR7, UR7, UR11, URZ, 0x7 ;  /* 0x0000000b07077291 */ /* 0x000fc4000f8f38ff */
[----:B--2---:R-:W-:Y:S02]  /*1880*/  USHF.R.S32.HI UR5, URZ, 0x7, UR6 ;  /* 0x00000007ff057899 */ /* 0x004fe40008011406 */
[----:B------:R-:W-:Y:S02]  /*1890*/  ULEA.HI.SX32 UR4, UR7, 0x1, 0x19 ;  /* 0x0000000107047891 */ /* 0x000fe4000f8fcaff */
[----:B------:R-:W-:Y:S02]  /*18a0*/  UIADD3 UR5, UPT, UPT, -UR5, URZ, URZ ;  /* 0x000000ff05057290 */ /* 0x000fe4000fffe1ff */
[----:B------:R-:W-:-:S05]  /*18b0*/  UIADD3 UR6, UPT, UPT, UR38, 0x1, URZ ;  /* 0x0000000126067890 */ /* 0x000fca000fffe0ff */
[----:B------:R-:W-:Y:S02]  /*18c0*/  @!UP0 UMOV UR4, UR5 ;  /* 0x0000000500048c82 */ /* 0x000fe40008000000 */
[----:B------:R-:W-:-:S09]  /*18d0*/  UISETP.GE.AND UP0, UPT, UR6, UR4, UPT ;  /* 0x000000040600728c */ /* 0x000fd2000bf06270 */
[----:B-1----:R-:W-:Y:S05]  /*18e0*/  BRA.U UP0, `(.L_x_18) ;  /* 0x0000000500c87547 */ /* 0x002fea000b800000 */
[----:B------:R-:W1:Y:S01]  /*18f0*/  LDCU.64 UR6, c[0x0][0x348] ;  /* 0x00006900ff0677ac */ /* 0x000e620008000a00 */
[----:B------:R-:W-:Y:S02]  /*1900*/  MOV R6, 0x1 ;  /* 0x0000000100067802 */ /* 0x000fe40000000f00 */
[----:B------:R-:W-:Y:S01]  /*1910*/  MOV R7, RZ ;  /* 0x000000ff00077202 */ /* 0x000fe20000000f00 */
[----:B------:R-:W-:Y:S01]  /*1920*/  UIADD3 UR14, UPT, UPT, -UR4, UR38, URZ ;  /* 0x00000026040e7290 */ /* 0x000fe2000fffe1ff */
[----:B------:R-:W-:Y:S01]  /*1930*/  MOV R4, 0x200 ;  /* 0x0000020000047802 */ /* 0x000fe20000000f00 */
[----:B------:R-:W-:Y:S01]  /*1940*/  UIADD3 UR66, UPT, UPT, UR57, 0x26800, URZ ;  /* 0x0002680039427890 */ /* 0x000fe2000fffe0ff */
[----:B------:R-:W-:Y:S01]  /*1950*/  UMOV UR4, 0x1 ;  /* 0x0000000100047882 */ /* 0x000fe20000000000 */
[----:B------:R-:W2:Y:S01]  /*1960*/  LDCU.64 UR64, c[0x0][0x3a8] ;  /* 0x00007500ff4077ac */ /* 0x000ea20008000a00 */
[----:B------:R-:W3:Y:S01]  /*1970*/  LDCU.64 UR62, c[0x0][0x3d0] ;  /* 0x00007a00ff3e77ac */ /* 0x000ee20008000a00 */
[----:B------:R-:W-:-:S02]  /*1980*/  UIADD3 UR67, UPT, UPT, UR57, 0x50, URZ ;  /* 0x0000005039437890 */ /* 0x000fc4000fffe0ff */
[----:B-1----:R-:W-:Y:S02]  /*1990*/  UIADD3 UR60, UP5, UPT, UR6, 0x140, URZ ;  /* 0x00000140063c7890 */ /* 0x002fe4000ffbe0ff */
[----:B------:R-:W-:Y:S02]  /*19a0*/  UIADD3 UR58, UP4, UPT, UR6, 0x140, URZ ;  /* 0x00000140063a7890 */ /* 0x000fe4000ff9e0ff */
[----:B------:R-:W-:Y:S02]  /*19b0*/  UIADD3 UR54, UP3, UPT, UR6, 0x140, URZ ;  /* 0x0000014006367890 */ /* 0x000fe4000ff7e0ff */
[----:B------:R-:W-:Y:S02]  /*19c0*/  UIADD3 UR46, UP2, UPT, UR6, 0x2c0, URZ ;  /* 0x000002c0062e7890 */ /* 0x000fe4000ff5e0ff */
[----:B------:R-:W-:Y:S02]  /*19d0*/  UIADD3 UR38, UP1, UPT, UR6, 0x2c0, URZ ;  /* 0x000002c006267890 */ /* 0x000fe4000ff3e0ff */
[----:B------:R-:W-:Y:S01]  /*19e0*/  UIADD3 UR30, UP0, UPT, UR6, 0x2c0, URZ ;  /* 0x000002c0061e7890 */ /* 0x000fe2000ff1e0ff */
[----:B------:R-:W-:Y:S01]  /*19f0*/  UMOV UR50, URZ ;  /* 0x000000ff00327c82 */ /* 0x000fe20008000000 */
[----:B------:R-:W-:-:S02]  /*1a00*/  UIADD3 UR24, UPT, UPT, UR57, 0x18400, URZ ;  /* 0x0001840039187890 */ /* 0x000fc4000fffe0ff */
[----:B------:R-:W-:Y:S02]  /*1a10*/  UIADD3 UR25, UPT, UPT, UR57, 0x20, URZ ;  /* 0x0000002039197890 */ /* 0x000fe4000fffe0ff */
[----:B------:R-:W-:Y:S02]  /*1a20*/  UIADD3 UR16, UPT, UPT, UR57, 0x1a400, URZ ;  /* 0x0001a40039107890 */ /* 0x000fe4000fffe0ff */
[----:B------:R-:W-:Y:S02]  /*1a30*/  UIADD3 UR17, UPT, UPT, UR57, 0x20, URZ ;  /* 0x0000002039117890 */ /* 0x000fe4000fffe0ff */
[----:B------:R-:W-:Y:S02]  /*1a40*/  UIADD3 UR8, UPT, UPT, UR57, 0x1c400, URZ ;  /* 0x0001c40039087890 */ /* 0x000fe4000fffe0ff */
[----:B------:R-:W-:Y:S02]  /*1a50*/  UIADD3 UR9, UPT, UPT, UR57, 0x20, URZ ;  /* 0x0000002039097890 */ /* 0x000fe4000fffe0ff */
[----:B------:R-:W-:-:S02]  /*1a60*/  UPRMT UR66, UR70, 0x654, UR66 ;  /* 0x0000065446427896 */ /* 0x000fc40008000042 */
[----:B------:R-:W-:Y:S02]  /*1a70*/  UIADD3.X UR61, UPT, UPT, URZ, UR7, URZ, UP5, !UPT ;  /* 0x00000007ff3d7290 */ /* 0x000fe4000affe4ff */
[----:B------:R-:W-:Y:S02]  /*1a80*/  UIADD3.X UR59, UPT, UPT, URZ, UR7, URZ, UP4, !UPT ;  /* 0x00000007ff3b7290 */ /* 0x000fe4000a7fe4ff */
[----:B------:R-:W-:Y:S02]  /*1a90*/  UIADD3.X UR55, UPT, UPT, URZ, UR7, URZ, UP3, !UPT ;  /* 0x00000007ff377290 */ /* 0x000fe40009ffe4ff */
[----:B------:R-:W-:Y:S02]  /*1aa0*/  UIADD3.X UR47, UPT, UPT, URZ, UR7, URZ, UP2, !UPT ;  /* 0x00000007ff2f7290 */ /* 0x000fe400097fe4ff */
[----:B------:R-:W-:Y:S02]  /*1ab0*/  UIADD3.X UR39, UPT, UPT, URZ, UR7, URZ, UP1, !UPT ;  /* 0x00000007ff277290 */ /* 0x000fe40008ffe4ff */
[----:B------:R-:W-:Y:S01]  /*1ac0*/  UIADD3.X UR31, UPT, UPT, URZ, UR7, URZ, UP0, !UPT ;  /* 0x00000007ff1f7290 */ /* 0x000fe200087fe4ff */
[----:B------:R-:W-:Y:S01]  /*1ad0*/  UMOV UR42, 0x20 ;  /* 0x00000020002a7882 */ /* 0x000fe20000000000 */
[----:B------:R-:W-:Y:S01]  /*1ae0*/  UMOV UR34, 0x40 ;  /* 0x0000004000227882 */ /* 0x000fe20000000000 */
[----:B------:R-:W-:Y:S01]  /*1af0*/  UMOV UR26, URZ ;  /* 0x000000ff001a7c82 */ /* 0x000fe20008000000 */
[----:B------:R-:W-:Y:S01]  /*1b00*/  UMOV UR18, 0x20 ;  /* 0x0000002000127882 */ /* 0x000fe20000000000 */
[----:B--23--:R-:W-:-:S07]  /*1b10*/  UMOV UR10, 0x40 ;  /* 0x00000040000a7882 */ /* 0x00cfce0000000000 */
.L_x_23:
[----:B------:R-:W-:Y:S01]  /*1b20*/  ULEA UR49, UR4, UR57, 0x3 ;  /* 0x0000003904317291 */ /* 0x000fe2000f8e18ff */
[----:B------:R-:W-:-:S08]  /*1b30*/  SHF.L.U32 R5, R6, 0x1f, RZ ;  /* 0x0000001f06057819 */ /* 0x000fd000000006ff */
[----:B-1----:R-:W1:Y:S02]  /*1b40*/  SYNCS.PHASECHK.TRANS64.TRYWAIT P0, [UR49+0x10], R5 ;  /* 0x00001005ff0075a7 */ /* 0x002e640008001131 */
[----:B-12---:R-:W-:Y:S05]  /*1b50*/  @!P0 BRA `(.L_x_19) ;  /* 0x0000008000548947 */ /* 0x006fea0003800000 */
.L_x_91:
[----:B------:R-:W-:Y:S01]  /*1b60*/  ELECT P0, URZ, PT ;  /* 0x0000000000ff782f */ /* 0x000fe20003800000 */
[----:B------:R-:W-:Y:S02]  /*1b70*/  UIMAD UR48, UR4, 0x6000, UR57 ;  /* 0x00006000043078a4 */ /* 0x000fe4000f8e0239 */
[----:B------:R-:W-:Y:S02]  /*1b80*/  UIMAD UR40, UR4, 0x6000, UR57 ;  /* 0x00006000042878a4 */ /* 0x000fe4000f8e0239 */
[----:B------:R-:W-:Y:S02]  /*1b90*/  UIMAD UR32, UR4, 0x6000, UR57 ;  /* 0x00006000042078a4 */ /* 0x000fe4000f8e0239 */
[----:B------:R-:W-:Y:S02]  /*1ba0*/  UIADD3 UR51, UPT, UPT, UR51, 0x80, URZ ;  /* 0x0000008033337890 */ /* 0x000fe4000fffe0ff */
[----:B------:R-:W-:Y:S02]  /*1bb0*/  UIADD3 UR48, UPT, UPT, UR48, 0x400, URZ ;  /* 0x0000040030307890 */ /* 0x000fe4000fffe0ff */
[----:B------:R-:W-:-:S02]  /*1bc0*/  UIADD3 UR40, UPT, UPT, UR40, 0x2400, URZ ;  /* 0x0000240028287890 */ /* 0x000fc4000fffe0ff */
[----:B-1----:R-:W-:Y:S01]  /*1bd0*/  @P0 MOV R3, 0x6000 ;  /* 0x0000600000030802 */ /* 0x002fe20000000f00 */
[----:B------:R-:W-:Y:S01]  /*1be0*/  UIADD3 UR32, UPT, UPT, UR32, 0x4400, URZ ;  /* 0x0000440020207890 */ /* 0x000fe2000fffe0ff */
[----:B------:R-:W-:Y:S01]  /*1bf0*/  UMOV UR44, UR52 ;  /* 0x00000034002c7c82 */ /* 0x000fe20008000000 */
[----:B------:R-:W-:Y:S01]  /*1c00*/  UMOV UR45, UR53 ;  /* 0x00000035002d7c82 */ /* 0x000fe20008000000 */
[----:B------:R1:W-:Y:S01]  /*1c10*/  @P0 SYNCS.ARRIVE.TRANS64 RZ, [UR49], R3 ;  /* 0x00000003ffff09a7 */ /* 0x0003e20008000031 */
[----:B------:R-:W-:Y:S01]  /*1c20*/  UMOV UR41, UR49 ;  /* 0x0000003100297c82 */ /* 0x000fe20008000000 */
[----:B------:R-:W-:Y:S01]  /*1c30*/  UMOV UR43, UR51 ;  /* 0x00000033002b7c82 */ /* 0x000fe20008000000 */
[----:B------:R-:W-:Y:S01]  /*1c40*/  UMOV UR36, UR52 ;  /* 0x0000003400247c82 */ /* 0x000fe20008000000 */
[----:B------:R-:W-:Y:S01]  /*1c50*/  UMOV UR37, UR53 ;  /* 0x0000003500257c82 */ /* 0x000fe20008000000 */
[----:B------:R-:W-:Y:S01]  /*1c60*/  UMOV UR33, UR49 ;  /* 0x0000003100217c82 */ /* 0x000fe20008000000 */
[----:B------:R-:W-:Y:S01]  /*1c70*/  UMOV UR35, UR51 ;  /* 0x0000003300237c82 */ /* 0x000fe20008000000 */
[----:B------:R1:W-:Y:S01]  /*1c80*/  UTMALDG.4D [UR48], [UR60], desc[URZ] ;  /* 0x0000ff303c0075b4 */ /* 0x0003e20008019000 */
[----:B------:R1:W-:Y:S01]  /*1c90*/  UTMALDG.4D [UR40], [UR58], desc[URZ] ;  /* 0x0000ff283a0075b4 */ /* 0x0003e20008019000 */
[----:B------:R1:W-:Y:S01]  /*1ca0*/  UTMALDG.4D [UR32], [UR54], desc[URZ] ;  /* 0x0000ff20360075b4 */ /* 0x0003e20008019000 */
[----:B------:R-:W2:Y:S02]  /*1cb0*/  SYNCS.PHASECHK.TRANS64.TRYWAIT P0, [UR49+0x40], R5 ;  /* 0x00004005ff0075a7 */ /* 0x000ea40008001131 */
[----:B-12---:R-:W-:Y:S05]  /*1cc0*/  @!P0 BRA `(.L_x_20) ;  /* 0x0000008000188947 */ /* 0x006fea0003800000 */
.L_x_93:
[----:B------:R-:W-:Y:S02]  /*1cd0*/  ELECT P0, URZ, PT ;  /* 0x0000000000ff782f */ /* 0x000fe40003800000 */
[----:B------:R-:W-:Y:S01]  /*1ce0*/  SHF.L.U32 R5, R7, 0x1f, RZ ;  /* 0x0000001f07057819 */ /* 0x000fe200000006ff */
[----:B------:R-:W-:Y:S02]  /*1cf0*/  ULEA UR6, UR4, UR57, 0x9 ;  /* 0x0000003904067291 */ /* 0x000fe4000f8e48ff */
[----:B------:R-:W-:Y:S02]  /*1d00*/  UIADD3 UR5, UP0, UPT, UR51, UR68, URZ ;  /* 0x0000004433057290 */ /* 0x000fe4000ff1e0ff */
[----:B------:R-:W-:Y:S02]  /*1d10*/  UIADD3 UR7, UPT, UPT, UR6, 0x26400, URZ ;  /* 0x0002640006077890 */ /* 0x000fe4000fffe0ff */
[----:B------:R-:W-:Y:S02]  /*1d20*/  UIADD3.X UR11, UPT, UPT, URZ, UR56, URZ, UP0, !UPT ;  /* 0x00000038ff0b7290 */ /* 0x000fe400087fe4ff */
[----:B------:R-:W-:-:S02]  /*1d30*/  ULEA UR6, UP0, UR5, UR64, 0x2 ;  /* 0x0000004005067291 */ /* 0x000fc4000f8010ff */
[----:B------:R-:W-:Y:S01]  /*1d40*/  UPRMT UR12, UR70, 0x654, UR7 ;  /* 0x00000654460c7896 */ /* 0x000fe20008000007 */
[----:B-1----:R-:W-:Y:S01]  /*1d50*/  @P0 IMAD.MOV.U32 R3, RZ, RZ, 0x200 ;  /* 0x00000200ff030424 */ /* 0x002fe200078e00ff */
[----:B------:R-:W-:Y:S02]  /*1d60*/  UIADD3 UR13, UPT, UPT, UR49, 0x30, URZ ;  /* 0x00000030310d7890 */ /* 0x000fe4000fffe0ff */
[----:B------:R-:W-:Y:S01]  /*1d70*/  ULEA.HI.X UR7, UR5, UR65, UR11, 0x2, UP0 ;  /* 0x0000004105077291 */ /* 0x000fe200080f140b */
[----:B------:R1:W-:Y:S02]  /*1d80*/  @P0 SYNCS.ARRIVE.TRANS64 RZ, [UR49+0x30], R3 ;  /* 0x00003003ffff09a7 */ /* 0x0003e40008000031 */
[----:B------:R-:W-:-:S06]  /*1d90*/  UMOV UR5, 0x20 ;  /* 0x0000002000057882 */ /* 0x000fcc0000000000 */
[----:B------:R1:W-:Y:S01]  /*1da0*/  UBLKCP.S.G [UR12], [UR6], UR5 ;  /* 0x0000000c060073ba */ /* 0x0003e20008000205 */
[----:B------:R-:W2:Y:S02]  /*1db0*/  SYNCS.PHASECHK.TRANS64.TRYWAIT P0, [UR57+0x28], R5 ;  /* 0x00002805ff0075a7 */ /* 0x000ea40008001139 */
[----:B-12---:R-:W-:Y:S05]  /*1dc0*/  @!P0 BRA `(.L_x_21) ;  /* 0x0000007c00f88947 */ /* 0x006fea0003800000 */
.L_x_95:
[----:B------:R-:W-:Y:S01]  /*1dd0*/  ELECT P0, URZ, PT ;  /* 0x0000000000ff782f */ /* 0x000fe20003800000 */
[----:B------:R-:W-:Y:S01]  /*1de0*/  UMOV UR28, UR52 ;  /* 0x00000034001c7c82 */ /* 0x000fe20008000000 */
        /* <DEDUP_REMOVED lines=8> */
[----:B------:R-:W-:-:S03]  /*1e70*/  UIADD3 UR4, UPT, UPT, UR4, 0x1, URZ ;  /* 0x0000000104047890 */ /* 0x000fc6000fffe0ff */
[----:B-1----:R-:W-:Y:S01]  /*1e80*/  @P0 IMAD.MOV.U32 R3, RZ, RZ, 0x6000 ;  /* 0x00006000ff030424 */ /* 0x002fe200078e00ff */
[----:B------:R-:W-:Y:S02]  /*1e90*/  UIADD3 UR14, UPT, UPT, UR14, 0x1, URZ ;  /* 0x000000010e0e7890 */ /* 0x000fe4000fffe0ff */
[----:B------:R-:W-:Y:S01]  /*1ea0*/  UISETP.NE.AND UP0, UPT, UR4, 0x2, UPT ;  /* 0x000000020400788c */ /* 0x000fe2000bf05270 */
[----:B------:R1:W-:Y:S01]  /*1eb0*/  @P0 SYNCS.ARRIVE.TRANS64 RZ, [UR57+0x20], R3 ;  /* 0x00002003ffff09a7 */ /* 0x0003e20008000039 */
[----:B------:R1:W-:Y:S01]  /*1ec0*/  UTMALDG.4D [UR24], [UR46], desc[URZ] ;  /* 0x0000ff182e0075b4 */ /* 0x0003e20008019000 */
[----:B------:R-:W-:Y:S02]  /*1ed0*/  UISETP.NE.AND UP1, UPT, UR14, -0x1, UPT ;  /* 0xffffffff0e00788c */ /* 0x000fe4000bf25270 */
[----:B------:R-:W-:Y:S02]  /*1ee0*/  USEL UR5, URZ, 0x1, UP0 ;  /* 0x00000001ff057887 */ /* 0x000fe40008000000 */
[----:B------:R-:W-:Y:S01]  /*1ef0*/  USEL UR4, UR4, URZ, UP0 ;  /* 0x000000ff04047287 */ /* 0x000fe20008000000 */
[----:B------:R1:W-:Y:S03]  /*1f00*/  UTMALDG.4D [UR16], [UR38], desc[URZ] ;  /* 0x0000ff10260075b4 */ /* 0x0003e60008019000 */
[----:B------:R-:W-:Y:S01]  /*1f10*/  LOP3.LUT R6, R6, UR5, RZ, 0x3c, !PT ;  /* 0x0000000506067c12 */ /* 0x000fe2000f8e3cff */
[----:B------:R1:W-:Y:S01]  /*1f20*/  UTMALDG.4D [UR8], [UR30], desc[URZ] ;  /* 0x0000ff081e0075b4 */ /* 0x0003e20008019000 */
[----:B------:R-:W2:Y:S02]  /*1f30*/  SYNCS.PHASECHK.TRANS64.TRYWAIT P0, [UR57+0x58], R5 ;  /* 0x00005805ff0075a7 */ /* 0x000ea40008001139 */
[----:B-12---:R-:W-:Y:S05]  /*1f40*/  @!P0 BRA `(.L_x_22) ;  /* 0x0000007c00b88947 */ /* 0x006fea0003800000 */
.L_x_97:
[----:B------:R-:W-:Y:S01]  /*1f50*/  UIADD3 UR5, UP0, UPT, UR51, UR22, URZ ;  /* 0x0000001633057290 */ /* 0x000fe2000ff1e0ff */
[----:B------:R-:W-:Y:S02]  /*1f60*/  LOP3.LUT R7, R7, 0x1, RZ, 0x3c, !PT ;  /* 0x0000000107077812 */ /* 0x000fe400078e3cff */
[----:B------:R-:W-:Y:S01]  /*1f70*/  ELECT P0, URZ, PT ;  /* 0x0000000000ff782f */ /* 0x000fe20003800000 */
[----:B------:R-:W-:Y:S02]  /*1f80*/  UIADD3.X UR7, UPT, UPT, URZ, UR15, URZ, UP0, !UPT ;  /* 0x0000000fff077290 */ /* 0x000fe400087fe4ff */
[----:B------:R-:W-:-:S04]  /*1f90*/  ULEA UR6, UP0, UR5, UR62, 0x2 ;  /* 0x0000003e05067291 */ /* 0x000fc8000f8010ff */
[----:B------:R-:W-:-:S03]  /*1fa0*/  ULEA.HI.X UR7, UR5, UR63, UR7, 0x2, UP0 ;  /* 0x0000003f05077291 */ /* 0x000fc600080f1407 */
[----:B------:R-:W-:-:S03]  /*1fb0*/  UMOV UR5, 0x20 ;  /* 0x0000002000057882 */ /* 0x000fc60000000000 */
[----:B------:R2:W-:Y:S03]  /*1fc0*/  @P0 SYNCS.ARRIVE.TRANS64 RZ, [UR57+0x50], R4 ;  /* 0x00005004ffff09a7 */ /* 0x0005e60008000039 */
[----:B------:R2:W-:Y:S01]  /*1fd0*/  UBLKCP.S.G [UR66], [UR6], UR5 ;  /* 0x00000042060073ba */ /* 0x0005e20008000205 */
[----:B------:R-:W-:Y:S05]  /*1fe0*/  BRA.U UP1, `(.L_x_23) ;  /* 0xfffffff901cc7547 */ /* 0x000fea000b83ffff */
[----:B------:R-:W-:-:S06]  /*1ff0*/  UIADD3 UR4, UPT, UPT, UR4, 0x1, URZ ;  /* 0x0000000104047890 */ /* 0x000fcc000fffe0ff */
[----:B--2---:R-:W-:-:S07]  /*2000*/  MOV R4, UR4 ;  /* 0x0000000400047c02 */ /* 0x004fce0008000f00 */
.L_x_18:
[----:B------:R-:W-:-:S04]  /*2010*/  ISETP.NE.AND P0, PT, R4, 0x2, PT ;  /* 0x000000020400780c */ /* 0x000fc80003f05270 */
[----:B-1----:R-:W-:Y:S02]  /*2020*/  SEL R3, RZ, 0x1, P0 ;  /* 0x00000001ff037807 */ /* 0x002fe40000000000 */
[----:B------:R-:W-:Y:S02]  /*2030*/  SEL R4, R4, RZ, P0 ;  /* 0x000000ff04047207 */ /* 0x000fe40000000000 */
[----:B------:R-:W-:Y:S02]  /*2040*/  LOP3.LUT R6, R6, R3, RZ, 0x3c, !PT ;  /* 0x0000000306067212 */ /* 0x000fe400078e3cff */
[----:B------:R-:W-:-:S03]  /*2050*/  LEA R4, R4, UR57, 0x3 ;  /* 0x0000003904047c11 */ /* 0x000fc6000f8e18ff */
[----:B------:R-:W-:-:S04]  /*2060*/  IMAD.U32 R8, R6, -0x80000000, RZ ;  /* 0x8000000006087824 */ /* 0x000fc800078e00ff */
[----:B------:R-:W1:Y:S02]  /*2070*/  SYNCS.PHASECHK.TRANS64.TRYWAIT P0, [R4+URZ+0x10], R8 ;  /* 0x00001008040075a7 */ /* 0x000e6400080011ff */
[----:B-1----:R-:W-:Y:S05]  /*2080*/  @!P0 BRA `(.L_x_24) ;  /* 0x0000007c00888947 */ /* 0x002fea0003800000 */
.L_x_99:
[----:B------:R-:W-:-:S13]  /*2090*/  ELECT P0, URZ, PT ;  /* 0x0000000000ff782f */ /* 0x000fda0003800000 */
[----:B------:R-:W-:-:S04]  /*20a0*/  @P0 MOV R3, 0x6000 ;  /* 0x0000600000030802 */ /* 0x000fc80000000f00 */
[----:B------:R2:W-:Y:S01]  /*20b0*/  @P0 SYNCS.ARRIVE.TRANS64 RZ, [R4+URZ], R3 ;  /* 0x0000000304ff09a7 */ /* 0x0005e200080000ff */
[----:B------:R-:W3:Y:S02]  /*20c0*/  SYNCS.PHASECHK.TRANS64.TRYWAIT P0, [R4+URZ+0x40], R8 ;  /* 0x00004008040075a7 */ /* 0x000ee400080011ff */
[----:B--23--:R-:W-:Y:S05]  /*20d0*/  @!P0 BRA `(.L_x_25) ;  /* 0x0000007c008c8947 */ /* 0x00cfea0003800000 */
.L_x_101:
[----:B------:R-:W-:Y:S02]  /*20e0*/  ELECT P0, URZ, PT ;  /* 0x0000000000ff782f */ /* 0x000fe40003800000 */
[----:B------:R-:W-:-:S11]  /*20f0*/  SHF.L.U32 R6, R7, 0x1f, RZ ;  /* 0x0000001f07067819 */ /* 0x000fd600000006ff */
[----:B------:R-:W-:-:S04]  /*2100*/  @P0 IMAD.MOV.U32 R3, RZ, RZ, 0x200 ;  /* 0x00000200ff030424 */ /* 0x000fc800078e00ff */
[----:B------:R2:W-:Y:S01]  /*2110*/  @P0 SYNCS.ARRIVE.TRANS64 RZ, [R4+URZ+0x30], R3 ;  /* 0x0000300304ff09a7 */ /* 0x0005e200080000ff */
[----:B------:R-:W3:Y:S02]  /*2120*/  SYNCS.PHASECHK.TRANS64.TRYWAIT P0, [UR57+0x28], R6 ;  /* 0x00002806ff0075a7 */ /* 0x000ee40008001139 */
[----:B--23--:R-:W-:Y:S05]  /*2130*/  @!P0 BRA `(.L_x_26) ;  /* 0x0000007c008c8947 */ /* 0x00cfea0003800000 */
.L_x_103:
[----:B------:R-:W-:-:S13]  /*2140*/  ELECT P0, URZ, PT ;  /* 0x0000000000ff782f */ /* 0x000fda0003800000 */
[----:B--2---:R-:W-:-:S04]  /*2150*/  @P0 MOV R3, 0x6000 ;  /* 0x0000600000030802 */ /* 0x004fc80000000f00 */
[----:B------:R2:W-:Y:S01]  /*2160*/  @P0 SYNCS.ARRIVE.TRANS64 RZ, [UR57+0x20], R3 ;  /* 0x00002003ffff09a7 */ /* 0x0005e20008000039 */
[----:B------:R-:W3:Y:S02]  /*2170*/  SYNCS.PHASECHK.TRANS64.TRYWAIT P0, [UR57+0x58], R6 ;  /* 0x00005806ff0075a7 */ /* 0x000ee40008001139 */
[----:B--23--:R-:W-:Y:S05]  /*2180*/  @!P0 BRA `(.L_x_27) ;  /* 0x0000007c00948947 */ /* 0x00cfea0003800000 */
.L_x_105:
[----:B------:R-:W-:-:S13]  /*2190*/  ELECT P0, URZ, PT ;  /* 0x0000000000ff782f */ /* 0x000fda0003800000 */
[----:B------:R-:W-:Y:S05]  /*21a0*/  @!P0 BRA `(.L_x_13) ;  /* 0x0000000000088947 */ /* 0x000fea0003800000 */
[----:B--2---:R-:W-:-:S04]  /*21b0*/  HFMA2 R3, -RZ, RZ, 0, 3.0517578125e-05 ;  /* 0x00000200ff037431 */ /* 0x004fc800000001ff */
[----:B------:R3:W-:Y:S03]  /*21c0*/  SYNCS.ARRIVE.TRANS64 RZ, [UR57+0x50], R3 ;  /* 0x00005003ffff79a7 */ /* 0x0007e60008000039 */
.L_x_13:
[----:B------:R-:W-:Y:S05]  /*21d0*/  BSYNC.RECONVERGENT B0 ;  /* 0x0000000000007941 */ /* 0x000fea0003800200 */
.L_x_12:
[----:B------:R-:W-:-:S13]  /*21e0*/  R2UR UR4, R2 ;  /* 0x00000000020472ca */ /* 0x000fda00000e0000 */
[----:B------:R-:W-:-:S09]  /*21f0*/  UISETP.NE.AND UP0, UPT, UR4, 0xc, UPT ;  /* 0x0000000c0400788c */ /* 0x000fd2000bf05270 */
[----:B------:R-:W-:Y:S05]  /*2200*/  BRA.U UP0, `(.L_x_11) ;  /* 0x0000003900947547 */ /* 0x000fea000b800000 */
[----:B------:R-:W-:-:S08]  /*2210*/  NOP ;  /* 0x0000000000007918 */ /* 0x000fd00000000000 */
[----:B------:R-:W4:-:S00]  /*2220*/  USETMAXREG.DEALLOC.CTAPOOL 0x58 ;  /* 0x00000058000079c8 */ /* 0x000f0000080e0500 */
[----:B------:R-:W5:Y:S01]  /*2230*/  S2UR UR14, SR_CgaCtaId ;  /* 0x00000000000e79c3 */ /* 0x000f620000008800 */
[----:B------:R-:W-:Y:S01]  /*2240*/  NOP ;  /* 0x0000000000007918 */ /* 0x000fe20000000000 */
[----:B------:R-:W-:Y:S02]  /*2250*/  UMOV UR4, 0x40 ;  /* 0x0000004000047882 */ /* 0x000fe40000000000 */
[----:B-----5:R-:W-:-:S09]  /*2260*/  ULEA UR4, UR14, UR4, 0x18 ;  /* 0x000000040e047291 */ /* 0x020fd2000f8ec0ff */
[----:B--234-:R-:W2:Y:S01]  /*2270*/  LDS.U8 R3, [UR4] ;  /* 0x00000004ff037984 */ /* 0x01cea20008000000 */
[----:B------:R-:W-:Y:S02]  /*2280*/  UMOV UR4, 0x400 ;  /* 0x0000040000047882 */ /* 0x000fe40000000000 */
[----:B------:R-:W-:Y:S01]  /*2290*/  ULEA UR12, UR14, UR4, 0x18 ;  /* 0x000000040e0c7291 */ /* 0x000fe2000f8ec0ff */
[----:B--2---:R-:W-:-:S13]  /*22a0*/  ISETP.NE.AND P0, PT, R3, RZ, PT ;  /* 0x000000ff0300720c */ /* 0x004fda0003f05270 */
[----:B------:R-:W-:Y:S05]  /*22b0*/  @P0 BRA `(.L_x_28) ;  /* 0x00000000007c0947 */ /* 0x000fea0003800000 */
[----:B------:R-:W-:-:S13]  /*22c0*/  ELECT P0, URZ, PT ;  /* 0x0000000000ff782f */ /* 0x000fda0003800000 */
[----:B------:R-:W-:Y:S05]  /*22d0*/  @!P0 BRA `(.L_x_29) ;  /* 0x0000000000848947 */ /* 0x000fea0003800000 */
[----:B------:R-:W-:Y:S01]  /*22e0*/  UMOV UR4, 0x10 ;  /* 0x0000001000047882 */ /* 0x000fe20000000000 */
[----:B-1----:R-:W-:-:S04]  /*22f0*/  IMAD.MOV.U32 R4, RZ, RZ, 0xffff ;  /* 0x0000ffffff047424 */ /* 0x002fc800078e00ff */
[----:B------:R-:W-:Y:S04]  /*2300*/  DEPBAR.LE SB1, 0x36 ;  /* 0x00009d800000791a */ /* 0x000fe80000000000 */
[----:B------:R-:W1:Y:S02]  /*2310*/  UTCATOMSWS.FIND_AND_SET.ALIGN UP0, UR4, UR4 ;  /* 0x00000004000475e3 */ /* 0x000e640008000800 */
[----:B-1----:R-:W-:Y:S01]  /*2320*/  PLOP3.LUT P0, PT, PT, PT, UP0, 0x80, 0x8 ;  /* 0x000000000008781c */ /* 0x002fe20003f0f008 */
[----:B------:R-:W-:-:S03]  /*2330*/  IMAD.U32 R5, RZ, RZ, UR4 ;  /* 0x00000004ff057e24 */ /* 0x000fc6000f8e00ff */
[----:B------:R-:W-:-:S04]  /*2340*/  SEL R3, RZ, 0xffffffff, !P0 ;  /* 0xffffffffff037807 */ /* 0x000fc80004000000 */
[----:B------:R-:W-:Y:S01]  /*2350*/  ISETP.NE.AND P0, PT, R3, RZ, PT ;  /* 0x000000ff0300720c */ /* 0x000fe20003f05270 */
[----:B------:R-:W-:-:S12]  /*2360*/  IMAD.MOV.U32 R3, RZ, RZ, 0x1 ;  /* 0x00000001ff037424 */ /* 0x000fd800078e00ff */
[----:B------:R-:W-:Y:S05]  /*2370*/  @P0 BRA `(.L_x_30) ;  /* 0x0000000000240947 */ /* 0x000fea0003800000 */
.L_x_31:
[----:B------:R-:W-:Y:S05]  /*2380*/  NANOSLEEP 0x64 ;  /* 0x000000640000795d */ /* 0x000fea0003800000 */
[----:B------:R-:W-:-:S05]  /*2390*/  UMOV UR4, 0x10 ;  /* 0x0000001000047882 */ /* 0x000fca0000000000 */
[----:B------:R-:W-:Y:S04]  /*23a0*/  DEPBAR.LE SB1, 0x36 ;  /* 0x00009d800000791a */ /* 0x000fe80000000000 */
[----:B------:R-:W1:Y:S02]  /*23b0*/  UTCATOMSWS.FIND_AND_SET.ALIGN UP0, UR4, UR4 ;  /* 0x00000004000475e3 */ /* 0x000e640008000800 */
[----:B-1----:R-:W-:-:S04]  /*23c0*/  PLOP3.LUT P0, PT, PT, PT, UP0, 0x80, 0x8 ;  /* 0x000000000008781c */ /* 0x002fc80003f0f008 */
[----:B------:R-:W-:-:S04]  /*23d0*/  SEL R5, RZ, 0xffffffff, !P0 ;  /* 0xffffffffff057807 */ /* 0x000fc80004000000 */
[----:B------:R-:W-:Y:S01]  /*23e0*/  ISETP.NE.AND P0, PT, R5, RZ, PT ;  /* 0x000000ff0500720c */ /* 0x000fe20003f05270 */
[----:B------:R-:W-:-:S12]  /*23f0*/  IMAD.U32 R5, RZ, RZ, UR4 ;  /* 0x00000004ff057e24 */ /* 0x000fd8000f8e00ff */
[----:B------:R-:W-:Y:S05]  /*2400*/  @!P0 BRA `(.L_x_31) ;  /* 0xfffffffc00dc8947 */ /* 0x000fea000383ffff */
.L_x_30:
[C---:B------:R-:W-:Y:S01]  /*2410*/  VIADD R6, R5.reuse, 0x10 ;  /* 0x0000001005067836 */ /* 0x040fe20000000000 */
[----:B------:R-:W-:Y:S01]  /*2420*/  UMOV UR4, 0x50 ;  /* 0x0000005000047882 */ /* 0x000fe20000000000 */
[----:B------:R-:W-:Y:S01]  /*2430*/  SHF.L.U32 R4, R4, R5, RZ ;  /* 0x0000000504047219 */ /* 0x000fe200000006ff */
[----:B------:R-:W-:Y:S01]  /*2440*/  ULEA UR4, UR14, UR4, 0x18 ;  /* 0x000000040e047291 */ /* 0x000fe2000f8ec0ff */
[----:B------:R-:W-:Y:S01]  /*2450*/  IMAD.SHL.U32 R5, R5, 0x20, RZ ;  /* 0x0000002005057824 */ /* 0x000fe200078e00ff */
[----:B------:R-:W-:-:S04]  /*2460*/  SHF.L.U32 R3, R3, R6, RZ ;  /* 0x0000000603037219 */ /* 0x000fc800000006ff */
[----:B------:R-:W-:-:S05]  /*2470*/  LOP3.LUT R3, R3, R4, RZ, 0xfc, !PT ;  /* 0x0000000403037212 */ /* 0x000fca00078efcff */
[----:B------:R2:W-:Y:S04]  /*2480*/  ATOMS.OR RZ, [UR4], R3 ;  /* 0x00000003ffff798c */ /* 0x0005e8000b000004 */
[----:B------:R2:W-:Y:S01]  /*2490*/  STS [UR12+0xd0], R5 ;  /* 0x0000d005ff007988 */ /* 0x0005e2000800080c */
[----:B------:R-:W-:Y:S05]  /*24a0*/  BRA `(.L_x_29) ;  /* 0x0000000000107947 */ /* 0x000fea0003800000 */
.L_x_28:
[----:B------:R-:W-:Y:S02]  /*24b0*/  MOV R3, 0xffffffff ;  /* 0xffffffff00037802 */ /* 0x000fe40000000f00 */
[----:B-1----:R-:W-:-:S03]  /*24c0*/  MOV R4, 0x24f0 ;  /* 0x000024f000047802 */ /* 0x002fc60000000f00 */
[----:B------:R1:W-:Y:S04]  /*24d0*/  STS [UR12+0xd0], R3 ;  /* 0x0000d003ff007988 */ /* 0x0003e8000800080c */
[----:B-1----:R-:W-:Y:S05]  /*24e0*/  CALL.REL.NOINC `($__internal_1_$__cuda_sm10x_tcgen05_guardrail_trap_phase_invalid_during_alloc) ;  /* 0x0000008400647944 */ /* 0x002fea0003c00000 */
.L_x_29:
[----:B------:R-:W-:Y:S05]  /*24f0*/  WARPSYNC.ALL ;  /* 0x0000000000007948 */ /* 0x000fea0003800000 */
[----:B------:R-:W-:Y:S01]  /*2500*/  NOP ;  /* 0x0000000000007918 */ /* 0x000fe20000000000 */
[----:B------:R-:W3:Y:S08]  /*2510*/  S2UR UR4, SR_CgaCtaId ;  /* 0x00000000000479c3 */ /* 0x000ef00000008800 */
[----:B------:R-:W-:Y:S06]  /*2520*/  BAR.SYNC.DEFER_BLOCKING 0x5, 0x1a0 ;  /* 0x0146800000007b1d */ /* 0x000fec0000010000 */
[----:B------:R-:W-:-:S02]  /*2530*/  UMOV UR5, 0x400 ;  /* 0x0000040000057882 */ /* 0x000fc40000000000 */
[----:B------:R-:W4:Y:S01]  /*2540*/  S2UR UR15, SR_CTAID.X ;  /* 0x00000000000f79c3 */ /* 0x000f220000002500 */
[----:B------:R-:W5:Y:S01]  /*2550*/  LDCU UR13, c[0x0][0x380] ;  /* 0x00007000ff0d77ac */ /* 0x000f620008000800 */
[----:B------:R-:W1:Y:S01]  /*2560*/  LDCU UR10, c[0x0][0x38c] ;  /* 0x00007180ff0a77ac */ /* 0x000e620008000800 */
[----:B------:R-:W-:Y:S01]  /*2570*/  UMOV UR31, 0x40004040 ;  /* 0x40004040001f7882 */ /* 0x000fe20000000000 */
[----:B------:R-:W-:Y:S01]  /*2580*/  UMOV UR29, 0x80004020 ;  /* 0x80004020001d7882 */ /* 0x000fe20000000000 */
[----:B---3--:R-:W-:Y:S02]  /*2590*/  ULEA UR4, UR4, UR5, 0x18 ;  /* 0x0000000504047291 */ /* 0x008fe4000f8ec0ff */
[----:B-----5:R-:W-:Y:S02]  /*25a0*/  UIADD3 UR11, UPT, UPT, UR13, -0x1, URZ ;  /* 0xffffffff0d0b7890 */ /* 0x020fe4000fffe0ff */
[----:B------:R-:W-:Y:S02]  /*25b0*/  UIADD3 UR6, UPT, UPT, UR4, 0xc400, URZ ;  /* 0x0000c40004067890 */ /* 0x000fe4000fffe0ff */
[----:B------:R-:W-:-:S03]  /*25c0*/  UIADD3 UR5, UPT, UPT, UR4, 0x12400, URZ ;  /* 0x0001240004057890 */ /* 0x000fc6000fffe0ff */
[----:B------:R-:W-:Y:S01]  /*25d0*/  LDS R25, [UR4+0xd0] ;  /* 0x0000d004ff197984 */ /* 0x000fe20008000800 */
[----:B------:R-:W3:Y:S01]  /*25e0*/  SYNCS.PHASECHK.TRANS64.TRYWAIT P0, [UR4], RZ ;  /* 0x000000ffff0075a7 */ /* 0x000ee20008001104 */
[----:B------:R-:W-:Y:S02]  /*25f0*/  UIADD3 UR7, UPT, UPT, UR4, 0x18400, URZ ;  /* 0x0001840004077890 */ /* 0x000fe4000fffe0ff */
[----:B------:R-:W-:Y:S02]  /*2600*/  USHF.R.U32.HI UR8, URZ, 0x4, UR6 ;  /* 0x00000004ff087899 */ /* 0x000fe40008011606 */
[----:B------:R-:W-:Y:S02]  /*2610*/  USHF.R.U32.HI UR6, URZ, 0x4, UR5 ;  /* 0x00000004ff067899 */ /* 0x000fe40008011605 */
[----:B------:R-:W-:Y:S02]  /*2620*/  USHF.R.U32.HI UR5, URZ, 0x4, UR7 ;  /* 0x00000004ff057899 */ /* 0x000fe40008011607 */
[----:B------:R-:W-:-:S02]  /*2630*/  ULOP3.LUT UR6, UR6, 0x3fc0, URZ, 0xc0, !UPT ;  /* 0x00003fc006067892 */ /* 0x000fc4000f8ec0ff */
[----:B------:R-:W-:Y:S02]  /*2640*/  ULOP3.LUT UR5, UR5, 0x3fc0, URZ, 0xc0, !UPT ;  /* 0x00003fc005057892 */ /* 0x000fe4000f8ec0ff */
[----:B------:R-:W-:Y:S02]  /*2650*/  ULOP3.LUT UR28, UR8, 0x3fc0, URZ, 0xc0, !UPT ;  /* 0x00003fc0081c7892 */ /* 0x000fe4000f8ec0ff */
[----:B------:R-:W-:Y:S02]  /*2660*/  ULOP3.LUT UR7, UR6, 0x10000, URZ, 0xfc, !UPT ;  /* 0x0001000006077892 */ /* 0x000fe4000f8efcff */
[----:B------:R-:W-:Y:S02]  /*2670*/  ULOP3.LUT UR6, UR5, 0x10000, URZ, 0xfc, !UPT ;  /* 0x0001000005067892 */ /* 0x000fe4000f8efcff */
[----:B------:R-:W-:Y:S02]  /*2680*/  ULOP3.LUT UR8, UR28, 0x10000, URZ, 0xfc, !UPT ;  /* 0x000100001c087892 */ /* 0x000fe4000f8efcff */
[----:B------:R-:W-:Y:S01]  /*2690*/  ULOP3.LUT UR5, UR5, 0x2000000, URZ, 0xfc, !UPT ;  /* 0x0200000005057892 */ /* 0x000fe2000f8efcff */
[----:B--2---:R-:W-:Y:S01]  /*26a0*/  IMAD.U32 R5, RZ, RZ, UR7 ;  /* 0x00000007ff057e24 */ /* 0x004fe2000f8e00ff */
[----:B-1----:R-:W-:Y:S01]  /*26b0*/  MOV R4, UR6 ;  /* 0x0000000600047c02 */ /* 0x002fe20008000f00 */
[----:B------:R-:W-:Y:S01]  /*26c0*/  UIADD3 UR9, UPT, UPT, -UR13, URZ, URZ ;  /* 0x000000ff0d097290 */ /* 0x000fe2000fffe1ff */
[----:B------:R-:W-:Y:S01]  /*26d0*/  IMAD.U32 R6, RZ, RZ, UR8 ;  /* 0x00000008ff067e24 */ /* 0x000fe2000f8e00ff */
[----:B----4-:R-:W-:Y:S01]  /*26e0*/  ULEA UR6, UR15, UR13, 0x7 ;  /* 0x0000000d0f067291 */ /* 0x010fe2000f8e38ff */
[----:B------:R-:W-:Y:S01]  /*26f0*/  IMAD.U32 R3, RZ, RZ, UR5 ;  /* 0x00000005ff037e24 */ /* 0x000fe2000f8e00ff */
[----:B------:R-:W1:Y:S01]  /*2700*/  SHFL.IDX PT, R5, R5, RZ, 0x1f ;  /* 0x00001fff05057589 */ /* 0x000e6200000e0000 */
[----:B------:R-:W-:-:S02]  /*2710*/  USHF.R.S32.HI UR5, URZ, 0x1f, UR11 ;  /* 0x0000001fff057899 */ /* 0x000fc4000801140b */
[----:B------:R-:W-:Y:S01]  /*2720*/  UIADD3 UR8, UPT, UPT, UR4, 0x1e400, URZ ;  /* 0x0001e40004087890 */ /* 0x000fe2000fffe0ff */
[----:B------:R-:W2:Y:S01]  /*2730*/  SHFL.IDX PT, R6, R6, RZ, 0x1f ;  /* 0x00001fff06067589 */ /* 0x000ea200000e0000 */
[----:B------:R-:W-:Y:S02]  /*2740*/  USHF.R.S32.HI UR9, URZ, 0x1f, UR9 ;  /* 0x0000001fff097899 */ /* 0x000fe40008011409 */
[----:B------:R-:W-:Y:S01]  /*2750*/  UIADD3 UR7, UPT, UPT, UR6, -UR10, URZ ;  /* 0x8000000a06077290 */ /* 0x000fe2000fffe0ff */
[----:B------:R-:W4:Y:S01]  /*2760*/  SHFL.IDX PT, R4, R4, RZ, 0x1f ;  /* 0x00001fff04047589 */ /* 0x000f2200000e0000 */
[----:B------:R-:W-:Y:S02]  /*2770*/  ULEA.HI UR6, UR5, UR11, URZ, 0x7 ;  /* 0x0000000b05067291 */ /* 0x000fe4000f8f38ff */
[----:B------:R-:W-:Y:S01]  /*2780*/  USHF.R.U32.HI UR10, URZ, 0x4, UR8 ;  /* 0x00000004ff0a7899 */ /* 0x000fe20008011608 */
[----:B------:R-:W5:Y:S01]  /*2790*/  SHFL.IDX PT, R3, R3, RZ, 0x1f ;  /* 0x00001fff03037589 */ /* 0x000f6200000e0000 */
[----:B------:R-:W-:-:S02]  /*27a0*/  ULEA.HI UR5, UR9, -UR13, URZ, 0x7 ;  /* 0x8000000d09057291 */ /* 0x000fc4000f8f38ff */
[----:B------:R-:W-:Y:S02]  /*27b0*/  USHF.R.S32.HI UR8, URZ, 0x1f, UR7 ;  /* 0x0000001fff087899 */ /* 0x000fe40008011407 */
[----:B------:R-:W-:Y:S02]  /*27c0*/  USHF.R.S32.HI UR5, URZ, 0x7, UR5 ;  /* 0x00000007ff057899 */ /* 0x000fe40008011405 */
[----:B------:R-:W-:Y:S02]  /*27d0*/  ULEA.HI UR7, UR8, UR7, URZ, 0x7 ;  /* 0x0000000708077291 */ /* 0x000fe4000f8f38ff */
[----:B------:R-:W-:Y:S02]  /*27e0*/  UISETP.GT.AND UP1, UPT, UR13, URZ, UPT ;  /* 0x000000ff0d00728c */ /* 0x000fe4000bf24270 */
[----:B------:R-:W-:Y:S01]  /*27f0*/  ULEA.HI.SX32 UR34, UR6, 0x1, 0x19 ;  /* 0x0000000106227891 */ /* 0x000fe2000f8fcaff */
[----:B-1----:R-:W-:Y:S01]  /*2800*/  R2UR UR39, R5 ;  /* 0x00000000052772ca */ /* 0x002fe200000e0000 */
[----:B------:R-:W-:-:S02]  /*2810*/  UIADD3 UR6, UPT, UPT, -UR5, URZ, URZ ;  /* 0x000000ff05067290 */ /* 0x000fc4000fffe1ff */
[----:B------:R-:W-:Y:S01]  /*2820*/  USHF.R.S32.HI UR5, URZ, 0x7, UR7 ;  /* 0x00000007ff057899 */ /* 0x000fe20008011407 */
[----:B--2---:R-:W-:Y:S01]  /*2830*/  R2UR UR37, R6 ;  /* 0x00000000062572ca */ /* 0x004fe200000e0000 */
[----:B------:R-:W-:Y:S01]  /*2840*/  ULOP3.LUT UR9, UR10, 0x3fc0, URZ, 0xc0, !UPT ;  /* 0x00003fc00a097892 */ /* 0x000fe2000f8ec0ff */
[----:B------:R-:W-:Y:S01]  /*2850*/  HFMA2 R6, -RZ, RZ, -0.0 , 0 ;  /* 0x80000000ff067431 */ /* 0x000fe200000001ff */
[----:B------:R-:W-:Y:S01]  /*2860*/  UISETP.LT.AND UP0, UPT, URZ, UR5, UPT ;  /* 0x00000005ff00728c */ /* 0x000fe2000bf01270 */
[----:B----4-:R-:W-:Y:S01]  /*2870*/  R2UR UR41, R4 ;  /* 0x00000000042972ca */ /* 0x010fe200000e0000 */
[----:B------:R-:W-:Y:S02]  /*2880*/  ULOP3.LUT UR30, UR9, 0x4000000, URZ, 0xfc, !UPT ;  /* 0x04000000091e7892 */ /* 0x000fe4000f8efcff */
[----:B------:R-:W-:Y:S01]  /*2890*/  ULOP3.LUT UR28, UR28, 0x2000000, URZ, 0xfc, !UPT ;  /* 0x020000001c1c7892 */ /* 0x000fe2000f8efcff */
[----:B-----5:R-:W-:Y:S01]  /*28a0*/  R2UR UR35, R3 ;  /* 0x00000000032372ca */ /* 0x020fe200000e0000 */
[----:B------:R-:W-:Y:S01]  /*28b0*/  @!UP1 UMOV UR34, UR6 ;  /* 0x0000000600229c82 */ /* 0x000fe20008000000 */
[----:B------:R-:W-:Y:S01]  /*28c0*/  USEL UR48, URZ, UR5, !UP0 ;  /* 0x00000005ff307287 */ /* 0x000fe2000c000000 */
[----:B---3--:R-:W-:-:S12]  /*28d0*/  @!P0 BRA `(.L_x_32) ;  /* 0x0000007400dc8947 */ /* 0x008fd80003800000 */
.L_x_106:
[----:B------:R-:W2:Y:S01]  /*28e0*/  SYNCS.PHASECHK.TRANS64.TRYWAIT P0, [UR4+0x68], R6 ;  /* 0x00006806ff0075a7 */ /* 0x000ea20008001104 */
[----:B------:R-:W-:Y:S02]  /*28f0*/  MOV R4, RZ ;  /* 0x000000ff00047202 */ /* 0x000fe40000000f00 */
[----:B-1----:R-:W-:Y:S01]  /*2900*/  MOV R3, RZ ;  /* 0x000000ff00037202 */ /* 0x002fe20000000f00 */
[----:B--2---:R-:W-:Y:S06]  /*2910*/  @!P0 BRA `(.L_x_33) ;  /* 0x0000007400e48947 */ /* 0x004fec0003800000 */
.L_x_108:
[----:B------:R-:W-:Y:S01]  /*2920*/  UIADD3 UR5, UPT, UPT, UR4, 0x400, URZ ;  /* 0x0000040004057890 */ /* 0x000fe2000fffe0ff */
[----:B------:R-:W-:Y:S01]  /*2930*/  R2UR UR44, R4 ;  /* 0x00000000042c72ca */ /* 0x000fe200000e0000 */
[----:B------:R-:W-:Y:S01]  /*2940*/  IMAD.MOV.U32 R4, RZ, RZ, RZ ;  /* 0x000000ffff047224 */ /* 0x000fe200078e00ff */
[----:B------:R-:W-:Y:S01]  /*2950*/  R2UR UR43, R3 ;  /* 0x00000000032b72ca */ /* 0x000fe200000e0000 */
[----:B------:R-:W-:Y:S01]  /*2960*/  USHF.R.U32.HI UR5, URZ, 0x4, UR5 ;  /* 0x00000004ff057899 */ /* 0x000fe20008011605 */
[----:B------:R-:W-:Y:S01]  /*2970*/  IMAD.MOV.U32 R3, RZ, RZ, RZ ;  /* 0x000000ffff037224 */ /* 0x000fe200078e00ff */
[----:B------:R-:W-:Y:S01]  /*2980*/  UIADD3 UR26, UPT, UPT, UR37, 0x2, URZ ;  /* 0x00000002251a7890 */ /* 0x000fe2000fffe0ff */
[C---:B------:R-:W-:Y:S01]  /*2990*/  R2UR UR42, R4.reuse ;  /* 0x00000000042a72ca */ /* 0x040fe200000e0000 */
[----:B------:R-:W-:Y:S01]  /*29a0*/  ULOP3.LUT UR5, UR5, 0x3fc0, URZ, 0xc0, !UPT ;  /* 0x00003fc005057892 */ /* 0x000fe2000f8ec0ff */
[----:B------:R-:W-:Y:S01]  /*29b0*/  R2UR UR38, R4 ;  /* 0x00000000042672ca */ /* 0x000fe200000e0000 */
[----:B------:R-:W-:Y:S01]  /*29c0*/  UIADD3 UR22, UPT, UPT, UR37, 0x200, URZ ;  /* 0x0000020025167890 */ /* 0x000fe2000fffe0ff */
[C---:B------:R-:W-:Y:S01]  /*29d0*/  R2UR UR40, R3.reuse ;  /* 0x00000000032872ca */ /* 0x040fe200000e0000 */
[----:B------:R-:W-:Y:S01]  /*29e0*/  ULOP3.LUT UR6, UR5, 0x10000, URZ, 0xfc, !UPT ;  /* 0x0001000005067892 */ /* 0x000fe2000f8efcff */
[----:B------:R-:W-:Y:S01]  /*29f0*/  R2UR UR36, R3 ;  /* 0x00000000032472ca */ /* 0x000fe200000e0000 */
[----:B------:R-:W-:-:S02]  /*2a00*/  UIADD3 UR18, UPT, UPT, UR37, 0x202, URZ ;  /* 0x0000020225127890 */ /* 0x000fc4000fffe0ff */
[----:B------:R-:W-:Y:S02]  /*2a10*/  UIADD3 UR24, UPT, UPT, UR6, 0x2, URZ ;  /* 0x0000000206187890 */ /* 0x000fe4000fffe0ff */
[----:B------:R-:W-:Y:S02]  /*2a20*/  UIADD3 UR20, UPT, UPT, UR6, 0x200, URZ ;  /* 0x0000020006147890 */ /* 0x000fe4000fffe0ff */
[----:B------:R-:W-:Y:S02]  /*2a30*/  UIADD3 UR16, UPT, UPT, UR6, 0x202, URZ ;  /* 0x0000020206107890 */ /* 0x000fe4000fffe0ff */
[----:B------:R-:W-:Y:S02]  /*2a40*/  UIADD3 UR14, UPT, UPT, UR37, 0x400, URZ ;  /* 0x00000400250e7890 */ /* 0x000fe4000fffe0ff */
[----:B------:R-:W-:Y:S02]  /*2a50*/  UIADD3 UR12, UPT, UPT, UR6, 0x400, URZ ;  /* 0x00000400060c7890 */ /* 0x000fe4000fffe0ff */
[----:B------:R-:W-:-:S02]  /*2a60*/  UIADD3 UR10, UPT, UPT, UR37, 0x402, URZ ;  /* 0x00000402250a7890 */ /* 0x000fc4000fffe0ff */
[----:B------:R-:W-:Y:S02]  /*2a70*/  UIADD3 UR8, UPT, UPT, UR6, 0x402, URZ ;  /* 0x0000040206087890 */ /* 0x000fe4000fffe0ff */
[----:B------:R-:W-:Y:S01]  /*2a80*/  UIADD3 UR5, UPT, UPT, UR4, 0x60, URZ ;  /* 0x0000006004057890 */ /* 0x000fe2000fffe0ff */
[----:B------:R-:W-:Y:S01]  /*2a90*/  UMOV UR58, 0x0 ;  /* 0x00000000003a7882 */ /* 0x000fe20000000000 */
[----:B------:R-:W-:Y:S01]  /*2aa0*/  UMOV UR59, 0x8200490 ;  /* 0x08200490003b7882 */ /* 0x000fe20000000000 */
[----:B------:R-:W-:Y:S01]  /*2ab0*/  UMOV UR32, UR37 ;  /* 0x0000002500207c82 */ /* 0x000fe20008000000 */
[----:B------:R-:W-:Y:S01]  /*2ac0*/  UMOV UR33, 0x80004020 ;  /* 0x8000402000217882 */ /* 0x000fe20000000000 */
        /* <DEDUP_REMOVED lines=9> */
[----:B------:R2:W-:Y:S01]  /*2b60*/  UTCHMMA gdesc[UR32], gdesc[UR6], tmem[UR44], tmem[UR58], idesc[UR59], !UPT ;  /* 0x00ff3a06200075ea */ /* 0x0005e2000f80002c */
[----:B------:R-:W-:Y:S01]  /*2b70*/  UMOV UR52, 0x0 ;  /* 0x0000000000347882 */ /* 0x000fe20000000000 */
[----:B------:R-:W-:Y:S01]  /*2b80*/  UMOV UR53, 0x8200490 ;  /* 0x0820049000357882 */ /* 0x000fe20000000000 */
[----:B------:R-:W-:Y:S01]  /*2b90*/  UMOV UR19, 0x80004020 ;  /* 0x8000402000137882 */ /* 0x000fe20000000000 */
[----:B------:R-:W-:Y:S01]  /*2ba0*/  UMOV UR17, 0x80004020 ;  /* 0x8000402000117882 */ /* 0x000fe20000000000 */
[----:B------:R2:W-:Y:S01]  /*2bb0*/  UTCHMMA gdesc[UR26], gdesc[UR24], tmem[UR43], tmem[UR56], idesc[UR57], UPT ;  /* 0x00ff38181a0075ea */ /* 0x0005e2000b80002b */
        /* <DEDUP_REMOVED lines=10> */
[----:B------:R2:W-:Y:S01]  /*2c60*/  UTCHMMA gdesc[UR14], gdesc[UR12], tmem[UR38], tmem[UR50], idesc[UR51], UPT ;  /* 0x00ff320c0e0075ea */ /* 0x0005e2000b800026 */
[----:B------:R2:W-:Y:S01]  /*2c70*/  UTCHMMA gdesc[UR10], gdesc[UR8], tmem[UR36], tmem[UR46], idesc[UR47], UPT ;  /* 0x00ff2e080a0075ea */ /* 0x0005e2000b800024 */
[----:B------:R2:W-:Y:S01]  /*2c80*/  UTCBAR [UR5], URZ ;  /* 0x000000ff050073e9 */ /* 0x0005e200080000ff */
[----:B------:R-:W3:Y:S02]  /*2c90*/  SYNCS.PHASECHK.TRANS64.TRYWAIT P0, [UR4+0x20], RZ ;  /* 0x000020ffff0075a7 */ /* 0x000ee40008001104 */
[----:B--23--:R-:W-:Y:S05]  /*2ca0*/  @!P0 BRA `(.L_x_34) ;  /* 0x0000007400208947 */ /* 0x00cfea0003800000 */
.L_x_110:
[----:B------:R-:W3:Y:S02]  /*2cb0*/  SYNCS.PHASECHK.TRANS64.TRYWAIT P0, [UR4+0x78], R6 ;  /* 0x00007806ff0075a7 */ /* 0x000ee40008001104 */
[----:B---3--:R-:W-:Y:S05]  /*2cc0*/  @!P0 BRA `(.L_x_35) ;  /* 0x0000007400308947 */ /* 0x008fea0003800000 */
.L_x_112:
[----:B------:R-:W3:Y:S01]  /*2cd0*/  SYNCS.PHASECHK.TRANS64.TRYWAIT P0, [UR4+0xb8], R6 ;  /* 0x0000b806ff0075a7 */ /* 0x000ee20008001104 */
[----:B------:R-:W-:Y:S01]  /*2ce0*/  HFMA2 R4, -RZ, RZ, 0, 1.33514404296875e-05 ;  /* 0x000000e0ff047431 */ /* 0x000fe200000001ff */
[----:B-12---:R-:W-:Y:S01]  /*2cf0*/  MOV R3, 0xe0 ;  /* 0x000000e000037802 */ /* 0x006fe20000000f00 */
[----:B---3--:R-:W-:Y:S06]  /*2d00*/  @!P0 BRA `(.L_x_36) ;  /* 0x0000007400408947 */ /* 0x008fec0003800000 */
.L_x_114:
[----:B------:R-:W-:Y:S01]  /*2d10*/  R2UR UR44, R4 ;  /* 0x00000000042c72ca */ /* 0x000fe200000e0000 */
[----:B------:R-:W-:Y:S01]  /*2d20*/  IMAD.MOV.U32 R4, RZ, RZ, 0xe0 ;  /* 0x000000e0ff047424 */ /* 0x000fe200078e00ff */
[----:B------:R-:W-:Y:S01]  /*2d30*/  R2UR UR43, R3 ;  /* 0x00000000032b72ca */ /* 0x000fe200000e0000 */
[----:B------:R-:W-:Y:S01]  /*2d40*/  IMAD.MOV.U32 R3, RZ, RZ, 0xe0 ;  /* 0x000000e0ff037424 */ /* 0x000fe200078e00ff */
[----:B------:R-:W-:Y:S01]  /*2d50*/  UIADD3 UR24, UPT, UPT, UR39, 0x2, URZ ;  /* 0x0000000227187890 */ /* 0x000fe2000fffe0ff */
[----:B------:R-:W-:Y:S01]  /*2d60*/  IMAD.MOV.U32 R6, RZ, RZ, RZ ;  /* 0x000000ffff067224 */ /* 0x000fe200078e00ff */
[C---:B------:R-:W-:Y:S01]  /*2d70*/  R2UR UR42, R4.reuse ;  /* 0x00000000042a72ca */ /* 0x040fe200000e0000 */
[----:B------:R-:W-:Y:S01]  /*2d80*/  UIADD3 UR22, UPT, UPT, UR41, 0x2, URZ ;  /* 0x0000000229167890 */ /* 0x000fe2000fffe0ff */
[C---:B------:R-:W-:Y:S01]  /*2d90*/  R2UR UR40, R3.reuse ;  /* 0x00000000032872ca */ /* 0x040fe200000e0000 */
[----:B------:R-:W-:Y:S01]  /*2da0*/  UIADD3 UR20, UPT, UPT, UR39, 0x200, URZ ;  /* 0x0000020027147890 */ /* 0x000fe2000fffe0ff */
[----:B------:R-:W-:Y:S01]  /*2db0*/  R2UR UR38, R4 ;  /* 0x00000000042672ca */ /* 0x000fe200000e0000 */
[----:B------:R-:W-:Y:S01]  /*2dc0*/  UIADD3 UR18, UPT, UPT, UR41, 0x200, URZ ;  /* 0x0000020029127890 */ /* 0x000fe2000fffe0ff */
[----:B------:R-:W-:Y:S01]  /*2dd0*/  R2UR UR36, R3 ;  /* 0x00000000032472ca */ /* 0x000fe200000e0000 */
[----:B------:R-:W-:Y:S01]  /*2de0*/  UIADD3 UR16, UPT, UPT, UR39, 0x202, URZ ;  /* 0x0000020227107890 */ /* 0x000fe2000fffe0ff */
[----:B-1----:R-:W-:Y:S01]  /*2df0*/  IMAD.MOV.U32 R5, RZ, RZ, 0x80 ;  /* 0x00000080ff057424 */ /* 0x002fe200078e00ff */
[----:B------:R-:W-:Y:S01]  /*2e00*/  UIADD3 UR14, UPT, UPT, UR41, 0x202, URZ ;  /* 0x00000202290e7890 */ /* 0x000fe2000fffe0ff */
[----:B------:R-:W-:Y:S01]  /*2e10*/  IMAD.MOV.U32 R4, RZ, RZ, 0x8 ;  /* 0x00000008ff047424 */ /* 0x000fe200078e00ff */
[----:B------:R-:W-:Y:S01]  /*2e20*/  UIADD3 UR12, UPT, UPT, UR39, 0x400, URZ ;  /* 0x00000400270c7890 */ /* 0x000fe2000fffe0ff */
[----:B------:R-:W-:Y:S01]  /*2e30*/  IMAD.MOV.U32 R3, RZ, RZ, 0x80 ;  /* 0x00000080ff037424 */ /* 0x000fe200078e00ff */
[----:B------:R-:W-:-:S02]  /*2e40*/  UIADD3 UR10, UPT, UPT, UR41, 0x400, URZ ;  /* 0x00000400290a7890 */ /* 0x000fc4000fffe0ff */
[----:B------:R-:W-:Y:S02]  /*2e50*/  UIADD3 UR8, UPT, UPT, UR39, 0x402, URZ ;  /* 0x0000040227087890 */ /* 0x000fe4000fffe0ff */
[----:B------:R-:W-:Y:S02]  /*2e60*/  UIADD3 UR6, UPT, UPT, UR41, 0x402, URZ ;  /* 0x0000040229067890 */ /* 0x000fe4000fffe0ff */
[----:B------:R-:W-:Y:S01]  /*2e70*/  UIADD3 UR5, UPT, UPT, UR4, 0x70, URZ ;  /* 0x0000007004057890 */ /* 0x000fe2000fffe0ff */
[----:B------:R-:W-:Y:S01]  /*2e80*/  UMOV UR58, 0x0 ;  /* 0x00000000003a7882 */ /* 0x000fe20000000000 */
[----:B------:R-:W-:Y:S01]  /*2e90*/  UMOV UR59, 0x8200490 ;  /* 0x08200490003b7882 */ /* 0x000fe20000000000 */
[----:B------:R-:W-:Y:S01]  /*2ea0*/  UMOV UR32, UR39 ;  /* 0x0000002700207c82 */ /* 0x000fe20008000000 */
        /* <DEDUP_REMOVED lines=30> */
[----:B------:R-:W2:Y:S02]  /*3090*/  SYNCS.PHASECHK.TRANS64.TRYWAIT P0, [UR4+0x68], RZ ;  /* 0x000068ffff0075a7 */ /* 0x000ea40008001104 */
[----:B-12---:R-:W-:Y:S05]  /*30a0*/  @!P0 BRA `(.L_x_37) ;  /* 0x0000007000788947 */ /* 0x006fea0003800000 */
.L_x_116:
[----:B------:R-:W-:Y:S01]  /*30b0*/  R2UR UR44, R4 ;  /* 0x00000000042c72ca */ /* 0x000fe200000e0000 */
[----:B------:R-:W-:Y:S01]  /*30c0*/  IMAD.MOV.U32 R4, RZ, RZ, 0x18 ;  /* 0x00000018ff047424 */ /* 0x000fe200078e00ff */
        /* <DEDUP_REMOVED lines=13> */
[----:B------:R-:W-:Y:S01]  /*31a0*/  UIADD3 UR18, UPT, UPT, UR35, 0x40, URZ ;  /* 0x0000004023127890 */ /* 0x000fe2000fffe0ff */
[----:B------:R-:W-:Y:S01]  /*31b0*/  R2UR UR40, R3 ;  /* 0x00000000032872ca */ /* 0x000fe200000e0000 */
[----:B------:R-:W-:Y:S01]  /*31c0*/  UIADD3 UR16, UPT, UPT, UR35, 0x80, URZ ;  /* 0x0000008023107890 */ /* 0x000fe2000fffe0ff */
[----:B------:R-:W-:Y:S01]  /*31d0*/  R2UR UR25, R4 ;  /* 0x00000000041972ca */ /* 0x000fe200000e0000 */
[----:B------:R-:W-:Y:S01]  /*31e0*/  IMAD.MOV.U32 R4, RZ, RZ, 0x38 ;  /* 0x00000038ff047424 */ /* 0x000fe200078e00ff */
[----:B------:R-:W-:Y:S01]  /*31f0*/  R2UR UR33, R6 ;  /* 0x00000000062172ca */ /* 0x000fe200000e0000 */
[----:B------:R-:W-:Y:S01]  /*3200*/  UIADD3 UR6, UPT, UPT, UR35, 0xc0, URZ ;  /* 0x000000c023067890 */ /* 0x000fe2000fffe0ff */
[----:B------:R-:W-:Y:S01]  /*3210*/  R2UR UR36, R5 ;  /* 0x00000000052472ca */ /* 0x000fe200000e0000 */
[----:B------:R-:W-:Y:S01]  /*3220*/  UIADD3 UR14, UPT, UPT, UR35, 0x100, URZ ;  /* 0x00000100230e7890 */ /* 0x000fe2000fffe0ff */
[C---:B------:R-:W-:Y:S01]  /*3230*/  R2UR UR32, R3.reuse ;  /* 0x00000000032072ca */ /* 0x040fe200000e0000 */
[----:B------:R-:W-:Y:S01]  /*3240*/  UIADD3 UR12, UPT, UPT, UR35, 0x140, URZ ;  /* 0x00000140230c7890 */ /* 0x000fe2000fffe0ff */
[C---:B------:R-:W-:Y:S01]  /*3250*/  R2UR UR26, R3.reuse ;  /* 0x00000000031a72ca */ /* 0x040fe200000e0000 */
[----:B------:R-:W-:Y:S01]  /*3260*/  UIADD3 UR10, UPT, UPT, UR35, 0x180, URZ ;  /* 0x00000180230a7890 */ /* 0x000fe2000fffe0ff */
[----:B------:R-:W-:Y:S01]  /*3270*/  R2UR UR23, R4 ;  /* 0x00000000041772ca */ /* 0x000fe200000e0000 */
[----:B------:R-:W-:Y:S01]  /*3280*/  UMOV UR64, 0x0 ;  /* 0x0000000000407882 */ /* 0x000fe20000000000 */
[----:B------:R-:W-:Y:S01]  /*3290*/  R2UR UR24, R3 ;  /* 0x00000000031872ca */ /* 0x000fe200000e0000 */
[----:B------:R-:W-:Y:S01]  /*32a0*/  UMOV UR65, 0x8190490 ;  /* 0x0819049000417882 */ /* 0x000fe20000000000 */
[----:B------:R-:W-:Y:S01]  /*32b0*/  UIADD3 UR8, UPT, UPT, UR35, 0x1c0, URZ ;  /* 0x000001c023087890 */ /* 0x000fe2000fffe0ff */
[----:B------:R-:W-:Y:S01]  /*32c0*/  IMAD.MOV.U32 R24, RZ, RZ, RZ ;  /* 0x000000ffff187224 */ /* 0x000fe200078e00ff */
[----:B------:R-:W-:Y:S01]  /*32d0*/  UMOV UR20, UR35 ;  /* 0x0000002300147c82 */ /* 0x000fe20008000000 */
[----:B------:R-:W-:Y:S01]  /*32e0*/  UMOV UR21, 0x80004020 ;  /* 0x8000402000157882 */ /* 0x000fe20000000000 */
[----:B------:R-:W-:Y:S01]  /*32f0*/  UMOV UR62, 0x0 ;  /* 0x00000000003e7882 */ /* 0x000fe20000000000 */
[----:B------:R-:W-:Y:S01]  /*3300*/  UMOV UR63, 0x8190490 ;  /* 0x08190490003f7882 */ /* 0x000fe20000000000 */
[----:B------:R-:W-:Y:S01]  /*3310*/  UIADD3 UR22, UPT, UPT, UR4, 0x28, URZ ;  /* 0x0000002804167890 */ /* 0x000fe2000fffe0ff */
[----:B------:R-:W-:Y:S01]  /*3320*/  UTCHMMA tmem[UR46], gdesc[UR20], tmem[UR47], tmem[UR64], idesc[UR65], !UPT ;  /* 0x00ff40142e0079ea */ /* 0x000fe2000f80002f */
[----:B------:R-:W-:Y:S01]  /*3330*/  UMOV UR19, 0x80004020 ;  /* 0x8000402000137882 */ /* 0x000fe20000000000 */
[----:B------:R-:W-:Y:S01]  /*3340*/  UMOV UR60, 0x0 ;  /* 0x00000000003c7882 */ /* 0x000fe20000000000 */
[----:B------:R-:W-:Y:S01]  /*3350*/  UMOV UR61, 0x8190490 ;  /* 0x08190490003d7882 */ /* 0x000fe20000000000 */
[----:B------:R-:W-:Y:S01]  /*3360*/  UMOV UR17, 0x80004020 ;  /* 0x8000402000117882 */ /* 0x000fe20000000000 */
[----:B------:R-:W-:Y:S01]  /*3370*/  UMOV UR58, 0x0 ;  /* 0x00000000003a7882 */ /* 0x000fe20000000000 */
[----:B------:R-:W-:Y:S01]  /*3380*/  UMOV UR59, 0x8190490 ;  /* 0x08190490003b7882 */ /* 0x000fe20000000000 */
[----:B------:R-:W-:Y:S01]  /*3390*/  UMOV UR7, 0x80004020 ;  /* 0x8000402000077882 */ /* 0x000fe20000000000 */
[----:B------:R2:W-:Y:S01]  /*33a0*/  UTCHMMA tmem[UR44], gdesc[UR18], tmem[UR45], tmem[UR62], idesc[UR63], UPT ;  /* 0x00ff3e122c0079ea */ /* 0x0005e2000b80002d */
[----:B------:R-:W-:Y:S01]  /*33b0*/  UMOV UR56, 0x0 ;  /* 0x0000000000387882 */ /* 0x000fe20000000000 */
[----:B------:R-:W-:Y:S01]  /*33c0*/  UMOV UR57, 0x8190490 ;  /* 0x0819049000397882 */ /* 0x000fe20000000000 */
[----:B------:R-:W-:Y:S01]  /*33d0*/  UMOV UR15, 0x80004020 ;  /* 0x80004020000f7882 */ /* 0x000fe20000000000 */
[----:B------:R-:W-:Y:S01]  /*33e0*/  UTCHMMA tmem[UR42], gdesc[UR16], tmem[UR43], tmem[UR60], idesc[UR61], UPT ;  /* 0x00ff3c102a0079ea */ /* 0x000fe2000b80002b */
[----:B------:R-:W-:Y:S01]  /*33f0*/  UMOV UR54, 0x0 ;  /* 0x0000000000367882 */ /* 0x000fe20000000000 */
[----:B------:R-:W-:Y:S01]  /*3400*/  UMOV UR55, 0x8190490 ;  /* 0x0819049000377882 */ /* 0x000fe20000000000 */
[----:B------:R-:W-:Y:S01]  /*3410*/  UMOV UR13, 0x80004020 ;  /* 0x80004020000d7882 */ /* 0x000fe20000000000 */
[----:B------:R3:W-:Y:S01]  /*3420*/  UTCHMMA tmem[UR38], gdesc[UR6], tmem[UR40], tmem[UR58], idesc[UR59], UPT ;  /* 0x00ff3a06260079ea */ /* 0x0007e2000b800028 */
        /* <DEDUP_REMOVED lines=8> */
[----:B------:R4:W-:Y:S01]  /*34b0*/  UTCHMMA tmem[UR25], gdesc[UR10], tmem[UR26], tmem[UR52], idesc[UR53], UPT ;  /* 0x00ff340a190079ea */ /* 0x0009e2000b80001a */
[----:B------:R4:W-:Y:S01]  /*34c0*/  UTCHMMA tmem[UR23], gdesc[UR8], tmem[UR24], tmem[UR50], idesc[UR51], UPT ;  /* 0x00ff3208170079ea */ /* 0x0009e2000b800018 */
[----:B------:R4:W-:Y:S01]  /*34d0*/  UTCBAR [UR22], URZ ;  /* 0x000000ff160073e9 */ /* 0x0009e200080000ff */
[----:B------:R-:W-:-:S04]  /*34e0*/  ULOP3.LUT UR5, URZ, UR48, URZ, 0x33, !UPT ;  /* 0x00000030ff057292 */ /* 0x000fc8000f8e33ff */
[----:B------:R-:W-:Y:S01]  /*34f0*/  UIADD3 UR5, UPT, UPT, UR34, UR5, URZ ;  /* 0x0000000522057290 */ /* 0x000fe2000fffe0ff */
[----:B--2---:R-:W-:-:S03]  /*3500*/  UMOV UR18, URZ ;  /* 0x000000ff00127c82 */ /* 0x004fc60008000000 */
[----:B------:R-:W-:Y:S01]  /*3510*/  UISETP.GE.AND UP0, UPT, UR5, 0x1, UPT ;  /* 0x000000010500788c */ /* 0x000fe2000bf06270 */
[----:B---3--:R-:W-:-:S08]  /*3520*/  UMOV UR6, URZ ;  /* 0x000000ff00067c82 */ /* 0x008fd00008000000 */
[----:B------:R-:W-:Y:S05]  /*3530*/  BRA.U !UP0, `(.L_x_38) ;  /* 0x0000001908a47547 */ /* 0x000fea000b800000 */
[----:B----4-:R-:W-:Y:S01]  /*3540*/  UIADD3 UR10, UPT, UPT, UR28, 0x40, URZ ;  /* 0x000000401c0a7890 */ /* 0x010fe2000fffe0ff */
[----:B------:R-:W-:Y:S01]  /*3550*/  MOV.SPILL R3, UR21 ;  /* 0x0000001500037c02 */ /* 0x000fe20009000f00 */
[----:B------:R-:W-:Y:S01]  /*3560*/  UIADD3 UR22, UPT, UPT, UR30, 0x180, URZ ;  /* 0x000001801e167890 */ /* 0x000fe2000fffe0ff */
[----:B------:R-:W-:Y:S01]  /*3570*/  MOV.SPILL R20, UR17 ;  /* 0x0000001100147c02 */ /* 0x000fe20009000f00 */
[----:B------:R-:W-:Y:S01]  /*3580*/  UMOV UR17, UR21 ;  /* 0x0000001500117c82 */ /* 0x000fe20008000000 */
[----:B------:R-:W-:Y:S01]  /*3590*/  R2UR.FILL UR21, R3 ;  /* 0x00000000031572ca */ /* 0x000fe200004e0000 */
[----:B------:R-:W-:Y:S01]  /*35a0*/  UIADD3 UR14, UPT, UPT, UR30, 0x300, URZ ;  /* 0x000003001e0e7890 */ /* 0x000fe2000fffe0ff */
[----:B------:R-:W-:Y:S01]  /*35b0*/  MOV.SPILL R3, UR10 ;  /* 0x0000000a00037c02 */ /* 0x000fe20009000f00 */
[----:B------:R-:W-:Y:S01]  /*35c0*/  UIADD3 UR10, UPT, UPT, UR4, 0x60, URZ ;  /* 0x00000060040a7890 */ /* 0x000fe2000fffe0ff */
[----:B------:R-:W-:Y:S01]  /*35d0*/  IMAD.U32 R52, RZ, RZ, UR22 ;  /* 0x00000016ff347e24 */ /* 0x000fe2000f8e00ff */
[----:B------:R-:W-:Y:S01]  /*35e0*/  UIADD3 UR6, UPT, UPT, UR30, 0x80, URZ ;  /* 0x000000801e067890 */ /* 0x000fe2000fffe0ff */
[----:B------:R-:W-:Y:S01]  /*35f0*/  MOV.SPILL R27, UR15 ;  /* 0x0000000f001b7c02 */ /* 0x000fe20009000f00 */
[----:B------:R-:W-:Y:S01]  /*3600*/  UIADD3 UR12, UPT, UPT, UR30, 0x380, URZ ;  /* 0x000003801e0c7890 */ /* 0x000fe2000fffe0ff */
[----:B------:R-:W-:Y:S01]  /*3610*/  MOV.SPILL R26, UR14 ;  /* 0x0000000e001a7c02 */ /* 0x000fe20009000f00 */
[----:B------:R-:W-:Y:S01]  /*3620*/  IMAD.U32 R5, RZ, RZ, UR10 ;  /* 0x0000000aff057e24 */ /* 0x000fe2000f8e00ff */
[----:B------:R-:W-:Y:S01]  /*3630*/  UMOV UR10, UR37 ;  /* 0x00000025000a7c82 */ /* 0x000fe20008000000 */
[----:B------:R-:W-:Y:S01]  /*3640*/  R2UR UR14, R52 ;  /* 0x00000000340e72ca */ /* 0x000fe200000e0000 */
[----:B------:R-:W-:Y:S01]  /*3650*/  IMAD.U32 R38, RZ, RZ, UR10 ;  /* 0x0000000aff267e24 */ /* 0x000fe2000f8e00ff */
[----:B------:R-:W-:Y:S01]  /*3660*/  R2UR UR15, R53 ;  /* 0x00000000350f72ca */ /* 0x000fe200000e0000 */
[----:B------:R-:W-:Y:S01]  /*3670*/  UMOV UR10, UR39 ;  /* 0x00000027000a7c82 */ /* 0x000fe20008000000 */
[----:B------:R-:W-:Y:S01]  /*3680*/  MOV.SPILL R29, UR31 ;  /* 0x0000001f001d7c02 */ /* 0x000fe20009000f00 */
[----:B------:R-:W-:Y:S01]  /*3690*/  UIADD3 UR20, UPT, UPT, UR30, 0x200, URZ ;  /* 0x000002001e147890 */ /* 0x000fe2000fffe0ff */
[----:B------:R-:W-:Y:S01]  /*36a0*/  MOV.SPILL R30, UR12 ;  /* 0x0000000c001e7c02 */ /* 0x000fe20009000f00 */
[----:B------:R-:W-:Y:S01]  /*36b0*/  UIADD3 UR16, UPT, UPT, UR30, 0x280, URZ ;  /* 0x000002801e107890 */ /* 0x000fe2000fffe0ff */
[----:B------:R-:W-:Y:S01]  /*36c0*/  MOV R36, UR10 ;  /* 0x0000000a00247c02 */ /* 0x000fe20008000f00 */
[----:B------:R-:W-:Y:S01]  /*36d0*/  UMOV UR31, UR9 ;  /* 0x00000009001f7c82 */ /* 0x000fe20008000000 */
[----:B------:R-:W-:Y:S01]  /*36e0*/  MOV.SPILL R4, UR23 ;  /* 0x0000001700047c02 */ /* 0x000fe20009000f00 */
[----:B------:R-:W-:Y:S01]  /*36f0*/  UMOV UR12, UR6 ;  /* 0x00000006000c7c82 */ /* 0x000fe20008000000 */
[----:B------:R-:W-:Y:S01]  /*3700*/  UIADD3 UR9, UPT, UPT, UR4, 0xb0, URZ ;  /* 0x000000b004097890 */ /* 0x000fe2000fffe0ff */
[----:B------:R-:W-:Y:S01]  /*3710*/  MOV.SPILL R31, UR13 ;  /* 0x0000000d001f7c02 */ /* 0x000fe20009000f00 */
[----:B------:R-:W-:Y:S01]  /*3720*/  UMOV UR10, UR41 ;  /* 0x00000029000a7c82 */ /* 0x000fe20008000000 */
[----:B------:R-:W-:Y:S01]  /*3730*/  UIADD3 UR6, UPT, UPT, UR4, 0x88, URZ ;  /* 0x0000008804067890 */ /* 0x000fe2000fffe0ff */
[----:B------:R-:W-:Y:S01]  /*3740*/  IMAD.U32 R34, RZ, RZ, UR10 ;  /* 0x0000000aff227e24 */ /* 0x000fe2000f8e00ff */
[----:B------:R-:W-:Y:S01]  /*3750*/  UIADD3 UR8, UPT, UPT, UR30, 0x100, URZ ;  /* 0x000001001e087890 */ /* 0x000fe2000fffe0ff */
[----:B------:R-:W-:Y:S01]  /*3760*/  R2UR.FILL UR23, R4 ;  /* 0x00000000041772ca */ /* 0x000fe200004e0000 */
[----:B------:R-:W-:Y:S01]  /*3770*/  UMOV UR10, UR35 ;  /* 0x00000023000a7c82 */ /* 0x000fe20008000000 */
[----:B------:R-:W-:Y:S01]  /*3780*/  MOV.SPILL R19, UR16 ;  /* 0x0000001000137c02 */ /* 0x000fe20009000f00 */
[----:B------:R-:W-:Y:S01]  /*3790*/  UMOV UR13, UR7 ;  /* 0x00000007000d7c82 */ /* 0x000fe20008000000 */
[----:B------:R-:W-:Y:S01]  /*37a0*/  MOV.SPILL R4, UR11 ;  /* 0x0000000b00047c02 */ /* 0x000fe20009000f00 */
[----:B------:R-:W-:Y:S01]  /*37b0*/  UMOV UR16, UR20 ;  /* 0x0000001400107c82 */ /* 0x000fe20008000000 */
[----:B------:R-:W-:Y:S01]  /*37c0*/  MOV R32, UR10 ;  /* 0x0000000a00207c02 */ /* 0x000fe20008000f00 */
[----:B------:R-:W-:Y:S01]  /*37d0*/  IMAD.U32 R5, RZ, RZ, UR9 ;  /* 0x00000009ff057e24 */ /* 0x000fe2000f8e00ff */
[----:B------:R-:W-:Y:S01]  /*37e0*/  UMOV UR11, 0x80004020 ;  /* 0x80004020000b7882 */ /* 0x000fe20000000000 */
[----:B------:R-:W-:Y:S01]  /*37f0*/  R2UR.FILL UR10, R3 ;  /* 0x00000000030a72ca */ /* 0x000fe200004e0000 */
[----:B------:R-:W-:Y:S01]  /*3800*/  UMOV UR13, 0x40004040 ;  /* 0x40004040000d7882 */ /* 0x000fe20000000000 */
[----:B------:R-:W-:Y:S01]  /*3810*/  UMOV UR15, 0x40004040 ;  /* 0x40004040000f7882 */ /* 0x000fe20000000000 */
[----:B------:R-:W-:Y:S01]  /*3820*/  UMOV UR17, 0x40004040 ;  /* 0x4000404000117882 */ /* 0x000fe20000000000 */
[----:B------:R-:W-:Y:S01]  /*3830*/  MOV R5, UR6 ;  /* 0x0000000600057c02 */ /* 0x000fe20008000f00 */
[----:B------:R-:W-:Y:S01]  /*3840*/  UIADD3 UR6, UPT, UPT, UR4, 0x70, URZ ;  /* 0x0000007004067890 */ /* 0x000fe2000fffe0ff */
[----:B------:R-:W-:Y:S01]  /*3850*/  IMAD.U32 R39, RZ, RZ, UR11 ;  /* 0x0000000bff277e24 */ /* 0x000fe2000f8e00ff */
[----:B------:R-:W-:Y:S01]  /*3860*/  MOV R57, UR13 ;  /* 0x0000000d00397c02 */ /* 0x000fe20008000f00 */
[----:B------:R-:W-:Y:S01]  /*3870*/  IMAD.U32 R37, RZ, RZ, UR11 ;  /* 0x0000000bff257e24 */ /* 0x000fe2000f8e00ff */
[----:B------:R-:W-:Y:S01]  /*3880*/  MOV R52, UR14 ;  /* 0x0000000e00347c02 */ /* 0x000fe20008000f00 */
[----:B------:R-:W-:Y:S01]  /*3890*/  IMAD.U32 R35, RZ, RZ, UR11 ;  /* 0x0000000bff237e24 */ /* 0x000fe2000f8e00ff */
[----:B------:R-:W-:Y:S01]  /*38a0*/  MOV R51, UR17 ;  /* 0x0000001100337c02 */ /* 0x000fe20008000f00 */
[----:B------:R-:W-:Y:S01]  /*38b0*/  IMAD.U32 R33, RZ, RZ, UR11 ;  /* 0x0000000bff217e24 */ /* 0x000fe2000f8e00ff */
[----:B------:R-:W-:Y:S01]  /*38c0*/  MOV.SPILL R28, UR30 ;  /* 0x0000001e001c7c02 */ /* 0x000fe20009000f00 */
[----:B------:R-:W-:Y:S01]  /*38d0*/  IMAD.U32 R56, RZ, RZ, UR12 ;  /* 0x0000000cff387e24 */ /* 0x000fe2000f8e00ff */
[----:B------:R-:W-:Y:S01]  /*38e0*/  R2UR.FILL UR11, R4 ;  /* 0x00000000040b72ca */ /* 0x000fe200004e0000 */
[----:B------:R-:W-:Y:S01]  /*38f0*/  IMAD.U32 R53, RZ, RZ, UR15 ;  /* 0x0000000fff357e24 */ /* 0x000fe2000f8e00ff */
[----:B------:R-:W-:Y:S01]  /*3900*/  R2UR.FILL UR13, R31 ;  /* 0x000000001f0d72ca */ /* 0x000fe200004e0000 */
[----:B------:R-:W-:Y:S01]  /*3910*/  IMAD.U32 R50, RZ, RZ, UR16 ;  /* 0x00000010ff327e24 */ /* 0x000fe2000f8e00ff */
[----:B------:R-:W-:Y:S01]  /*3920*/  R2UR.FILL UR12, R30 ;  /* 0x000000001e0c72ca */ /* 0x000fe200004e0000 */
[----:B------:R-:W-:Y:S01]  /*3930*/  UMOV UR30, UR8 ;  /* 0x00000008001e7c82 */ /* 0x000fe20008000000 */
[----:B------:R-:W-:Y:S01]  /*3940*/  R2UR.FILL UR15, R27 ;  /* 0x000000001b0f72ca */ /* 0x000fe200004e0000 */
[----:B------:R-:W-:Y:S01]  /*3950*/  UMOV UR31, 0x40004040 ;  /* 0x40004040001f7882 */ /* 0x000fe20000000000 */
[----:B------:R-:W-:Y:S01]  /*3960*/  R2UR.FILL UR14, R26 ;  /* 0x000000001a0e72ca */ /* 0x000fe200004e0000 */
[----:B------:R-:W-:Y:S01]  /*3970*/  IMAD.U32 R54, RZ, RZ, UR30 ;  /* 0x0000001eff367e24 */ /* 0x000fe2000f8e00ff */
[----:B------:R-:W-:Y:S01]  /*3980*/  R2UR.FILL UR17, R20 ;  /* 0x00000000141172ca */ /* 0x000fe200004e0000 */
[----:B------:R-:W-:Y:S01]  /*3990*/  IMAD.U32 R55, RZ, RZ, UR31 ;  /* 0x0000001fff377e24 */ /* 0x000fe2000f8e00ff */
[----:B------:R-:W-:Y:S01]  /*39a0*/  R2UR.FILL UR16, R19 ;  /* 0x00000000131072ca */ /* 0x000fe200004e0000 */
[----:B------:R-:W-:Y:S01]  /*39b0*/  UIADD3 UR5, UPT, UPT, UR28, 0x1c0, URZ ;  /* 0x000001c01c057890 */ /* 0x000fe2000fffe0ff */
[----:B------:R-:W-:Y:S01]  /*39c0*/  R2UR.FILL UR31, R29 ;  /* 0x000000001d1f72ca */ /* 0x000fe200004e0000 */
[----:B------:R-:W-:Y:S01]  /*39d0*/  IMAD.U32 R5, RZ, RZ, UR6 ;  /* 0x00000006ff057e24 */ /* 0x000fe2000f8e00ff */
[----:B------:R-:W-:Y:S01]  /*39e0*/  R2UR.FILL UR30, R28 ;  /* 0x000000001c1e72ca */ /* 0x000fe200004e0000 */
[----:B------:R-:W-:Y:S01]  /*39f0*/  UIADD3 UR6, UPT, UPT, UR4, 0x28, URZ ;  /* 0x0000002804067890 */ /* 0x000fe2000fffe0ff */
[----:B------:R-:W-:-:S02]  /*3a00*/  IMAD.U32 R42, RZ, RZ, UR10 ;  /* 0x0000000aff2a7e24 */ /* 0x000fc4000f8e00ff */
[----:B------:R-:W-:Y:S01]  /*3a10*/  HFMA2 R17, -RZ, RZ, 0, 7.62939453125e-06 ;  /* 0x00000080ff117431 */ /* 0x000fe200000001ff */
[----:B------:R-:W-:Y:S01]  /*3a20*/  UMOV UR15, 0x40004040 ;  /* 0x40004040000f7882 */ /* 0x000fe20000000000 */
[----:B------:R-:W-:Y:S01]  /*3a30*/  HFMA2 R9, -RZ, RZ, 0, 7.62939453125e-06 ;  /* 0x00000080ff097431 */ /* 0x000fe200000001ff */
[----:B------:R-:W-:Y:S01]  /*3a40*/  UMOV UR17, 0x40004040 ;  /* 0x4000404000117882 */ /* 0x000fe20000000000 */
[----:B------:R-:W-:Y:S01]  /*3a50*/  UMOV UR13, 0x40004040 ;  /* 0x40004040000d7882 */ /* 0x000fe20000000000 */
[----:B------:R-:W-:Y:S01]  /*3a60*/  UMOV UR11, 0x80004020 ;  /* 0x80004020000b7882 */ /* 0x000fe20000000000 */
[----:B------:R-:W-:Y:S01]  /*3a70*/  UMOV UR10, UR5 ;  /* 0x00000005000a7c82 */ /* 0x000fe20008000000 */
[----:B------:R-:W-:Y:S01]  /*3a80*/  MOV R3, UR6 ;  /* 0x0000000600037c02 */ /* 0x000fe20008000f00 */
[----:B------:R-:W-:Y:S01]  /*3a90*/  IMAD.MOV.U32 R24, RZ, RZ, RZ ;  /* 0x000000ffff187224 */ /* 0x000fe200078e00ff */
[----:B------:R-:W-:Y:S01]  /*3aa0*/  MOV R13, 0x80 ;  /* 0x00000080000d7802 */ /* 0x000fe20000000f00 */
[----:B------:R-:W-:Y:S01]  /*3ab0*/  IMAD.MOV.U32 R23, RZ, RZ, 0x1 ;  /* 0x00000001ff177424 */ /* 0x000fe200078e00ff */
[----:B------:R-:W-:Y:S01]  /*3ac0*/  MOV R5, 0x80 ;  /* 0x0000008000057802 */ /* 0x000fe20000000f00 */
[----:B------:R-:W-:Y:S01]  /*3ad0*/  IMAD.MOV.U32 R22, RZ, RZ, RZ ;  /* 0x000000ffff167224 */ /* 0x000fe200078e00ff */
[----:B------:R-:W-:Y:S01]  /*3ae0*/  MOV R46, UR14 ;  /* 0x0000000e002e7c02 */ /* 0x000fe20008000f00 */
[----:B------:R-:W-:Y:S01]  /*3af0*/  IMAD.MOV.U32 R21, RZ, RZ, RZ ;  /* 0x000000ffff157224 */ /* 0x000fe200078e00ff */
[----:B------:R-:W-:Y:S01]  /*3b00*/  MOV R45, UR13 ;  /* 0x0000000d002d7c02 */ /* 0x000fe20008000f00 */
[----:B------:R-:W-:Y:S01]  /*3b10*/  IMAD.MOV.U32 R18, RZ, RZ, RZ ;  /* 0x000000ffff127224 */ /* 0x000fe200078e00ff */
[----:B------:R-:W-:Y:S01]  /*3b20*/  MOV R40, UR10 ;  /* 0x0000000a00287c02 */ /* 0x000fe20008000f00 */
[----:B------:R-:W-:Y:S01]  /*3b30*/  IMAD.MOV.U32 R16, RZ, RZ, 0x8 ;  /* 0x00000008ff107424 */ /* 0x000fe200078e00ff */
[----:B------:R-:W-:Y:S01]  /*3b40*/  UIADD3 UR19, UPT, UPT, -UR34, UR48, URZ ;  /* 0x0000003022137290 */ /* 0x000fe2000fffe1ff */
[----:B------:R-:W-:Y:S01]  /*3b50*/  IMAD.MOV.U32 R15, RZ, RZ, 0x80 ;  /* 0x00000080ff0f7424 */ /* 0x000fe200078e00ff */
[----:B------:R-:W-:Y:S01]  /*3b60*/  UIADD3 UR66, UPT, UPT, UR37, 0x2, URZ ;  /* 0x0000000225427890 */ /* 0x000fe2000fffe0ff */
        /* <DEDUP_REMOVED lines=10> */
[----:B-1----:R-:W-:Y:S01]  /*3c10*/  IMAD.MOV.U32 R7, RZ, RZ, 0x80 ;  /* 0x00000080ff077424 */ /* 0x002fe200078e00ff */
[----:B------:R-:W-:Y:S01]  /*3c20*/  UIADD3 UR52, UPT, UPT, UR39, 0x200, URZ ;  /* 0x0000020027347890 */ /* 0x000fe2000fffe0ff */
[----:B------:R-:W-:Y:S01]  /*3c30*/  IMAD.MOV.U32 R6, RZ, RZ, 0x30 ;  /* 0x00000030ff067424 */ /* 0x000fe200078e00ff */
[----:B------:R-:W-:Y:S01]  /*3c40*/  UIADD3 UR48, UPT, UPT, UR39, 0x202, URZ ;  /* 0x0000020227307890 */ /* 0x000fe2000fffe0ff */
[----:B------:R-:W-:Y:S01]  /*3c50*/  IMAD.MOV.U32 R4, RZ, RZ, 0x38 ;  /* 0x00000038ff047424 */ /* 0x000fe200078e00ff */
[----:B------:R-:W-:Y:S01]  /*3c60*/  UIADD3 UR44, UPT, UPT, UR39, 0x400, URZ ;  /* 0x00000400272c7890 */ /* 0x000fe2000fffe0ff */
[----:B------:R-:W-:Y:S01]  /*3c70*/  IMAD.MOV.U32 R3, RZ, RZ, 0x80 ;  /* 0x00000080ff037424 */ /* 0x000fe200078e00ff */
[----:B------:R-:W-:Y:S01]  /*3c80*/  UIADD3 UR40, UPT, UPT, UR39, 0x402, URZ ;  /* 0x0000040227287890 */ /* 0x000fe2000fffe0ff */
[----:B------:R-:W-:Y:S01]  /*3c90*/  IMAD.U32 R48, RZ, RZ, UR16 ;  /* 0x00000010ff307e24 */ /* 0x000fe2000f8e00ff */
        /* <DEDUP_REMOVED lines=18> */
[----:B------:R-:W-:Y:S02]  /*3dc0*/  UIADD3 UR74, UPT, UPT, UR28, 0xc0, URZ ;  /* 0x000000c01c4a7890 */ /* 0x000fe4000fffe0ff */
[----:B------:R-:W-:Y:S02]  /*3dd0*/  UIADD3 UR72, UPT, UPT, UR28, 0x100, URZ ;  /* 0x000001001c487890 */ /* 0x000fe4000fffe0ff */
[----:B------:R-:W-:Y:S02]  /*3de0*/  UIADD3 UR70, UPT, UPT, UR28, 0x140, URZ ;  /* 0x000001401c467890 */ /* 0x000fe4000fffe0ff */
[----:B------:R-:W-:Y:S01]  /*3df0*/  UIADD3 UR68, UPT, UPT, UR28, 0x180, URZ ;  /* 0x000001801c447890 */ /* 0x000fe2000fffe0ff */
[----:B------:R-:W-:Y:S01]  /*3e00*/  UMOV UR8, 0x1 ;  /* 0x0000000100087882 */ /* 0x000fe20000000000 */
[----:B------:R-:W-:Y:S01]  /*3e10*/  UMOV UR7, URZ ;  /* 0x000000ff00077c82 */ /* 0x000fe20008000000 */
[----:B------:R-:W-:Y:S01]  /*3e20*/  UMOV UR18, URZ ;  /* 0x000000ff00127c82 */ /* 0x000fe20008000000 */
        /* <DEDUP_REMOVED lines=26> */
[----:B------:R-:W-:-:S05]  /*3fd0*/  UMOV UR21, 0x80004020 ;  /* 0x8000402000157882 */ /* 0x000fca0000000000 */
.L_x_44:
[----:B------:R-:W-:Y:S01]  /*3fe0*/  ULEA UR5, UR8, UR4, 0x3 ;  /* 0x0000000408057291 */ /* 0x000fe2000f8e18ff */
[----:B------:R-:W-:Y:S08]  /*3ff0*/  SHF.L.U32 R20, R22, 0x1f, RZ ;  /* 0x0000001f16147819 */ /* 0x000ff000000006ff */
[----:B-1----:R-:W1:Y:S02]  /*4000*/  SYNCS.PHASECHK.TRANS64.TRYWAIT P0, [UR5], R20 ;  /* 0x00000014ff0075a7 */ /* 0x002e640008001105 */
[----:B-12---:R-:W-:Y:S05]  /*4010*/  @!P0 BRA `(.L_x_39) ;  /* 0x0000006000b48947 */ /* 0x006fea0003800000 */
.L_x_118:
[----:B------:R-:W-:Y:S01]  /*4020*/  UISETP.NE.U32.AND UP0, UPT, UR18, URZ, UPT ;  /* 0x000000ff1200728c */ /* 0x000fe2000bf05070 */
[----:B-1----:R-:W-:Y:S01]  /*4030*/  IMAD.U32 R27, R24, -0x80000000, RZ ;  /* 0x80000000181b7824 */ /* 0x002fe200078e00ff */
[----:B------:R-:W-:Y:S01]  /*4040*/  R2UR UR16, R38 ;  /* 0x00000000261072ca */ /* 0x000fe200000e0000 */
[----:B------:R-:W-:Y:S01]  /*4050*/  UMOV UR9, 0x80004020 ;  /* 0x8000402000097882 */ /* 0x000fe20000000000 */
[----:B------:R-:W-:Y:S01]  /*4060*/  R2UR UR17, R39 ;  /* 0x00000000271172ca */ /* 0x000fe200000e0000 */
[----:B------:R-:W-:Y:S01]  /*4070*/  UMOV UR11, 0x80004020 ;  /* 0x80004020000b7882 */ /* 0x000fe20000000000 */
[----:B------:R-:W-:Y:S01]  /*4080*/  UMOV UR15, 0x80004020 ;  /* 0x80004020000f7882 */ /* 0x000fe20000000000 */
[----:B------:R-:W-:Y:S01]  /*4090*/  UMOV UR13, 0x80004020 ;  /* 0x80004020000d7882 */ /* 0x000fe20000000000 */
[----:B------:R-:W-:Y:S01]  /*40a0*/  UMOV UR6, UR8 ;  /* 0x0000000800067c82 */ /* 0x000fe20008000000 */
[----:B------:R-:W-:Y:S01]  /*40b0*/  IMAD.MOV.U32 R19, RZ, RZ, RZ ;  /* 0x000000ffff137224 */ /* 0x000fe200078e00ff */
[----:B------:R-:W-:Y:S01]  /*40c0*/  UIMAD UR5, UR6, 0x6000, UR4 ;  /* 0x00006000060578a4 */ /* 0x000fe2000f8e0204 */
[----:B------:R-:W-:Y:S01]  /*40d0*/  MOV.SPILL R26, UR21 ;  /* 0x00000015001a7c02 */ /* 0x000fe20009000f00 */
[----:B------:R-:W-:Y:S01]  /*40e0*/  UMOV UR21, 0x8200490 ;  /* 0x0820049000157882 */ /* 0x000fe20000000000 */
[----:B------:R-:W-:Y:S01]  /*40f0*/  MOV.SPILL R20, UR20 ;  /* 0x0000001400147c02 */ /* 0x000fe20009000f00 */
[----:B------:R-:W-:Y:S01]  /*4100*/  UIADD3 UR5, UPT, UPT, UR5, 0x400, URZ ;  /* 0x0000040005057890 */ /* 0x000fe2000fffe0ff */
[C---:B------:R-:W-:Y:S01]  /*4110*/  R2UR UR12, R19.reuse ;  /* 0x00000000130c72ca */ /* 0x040fe200000e0000 */
[----:B------:R-:W-:Y:S02]  /*4120*/  UMOV UR20, 0x0 ;  /* 0x0000000000147882 */ /* 0x000fe40000000000 */
[----:B------:R-:W-:Y:S04]  /*4130*/  USHF.R.U32.HI UR5, URZ, 0x4, UR5 ;  /* 0x00000004ff057899 */ /* 0x000fe80008011605 */
[----:B------:R-:W-:Y:S04]  /*4140*/  ULOP3.LUT UR5, UR5, 0x3fc0, URZ, 0xc0, !UPT ;  /* 0x00003fc005057892 */ /* 0x000fe8000f8ec0ff */
[----:B------:R-:W-:Y:S03]  /*4150*/  ULOP3.LUT UR8, UR5, 0x10000, URZ, 0xfc, !UPT ;  /* 0x0001000005087892 */ /* 0x000fe6000f8efcff */
[C---:B------:R-:W-:Y:S01]  /*4160*/  R2UR UR5, R19.reuse ;  /* 0x00000000130572ca */ /* 0x040fe200000e0000 */
[----:B------:R-:W-:Y:S02]  /*4170*/  UIADD3 UR10, UPT, UPT, UR8, 0x2, URZ ;  /* 0x00000002080a7890 */ /* 0x000fe4000fffe0ff */
[----:B------:R-:W-:Y:S03]  /*4180*/  UIADD3 UR14, UPT, UPT, UR8, 0x200, URZ ;  /* 0x00000200080e7890 */ /* 0x000fe6000fffe0ff */
[----:B------:R1:W-:Y:S02]  /*4190*/  UTCHMMA gdesc[UR16], gdesc[UR8], tmem[UR12], tmem[UR20], idesc[UR21], !UPT ;  /* 0x00ff1408100075ea */ /* 0x0003e4000f80000c */
[----:B-1----:R-:W-:Y:S01]  /*41a0*/  UIADD3 UR12, UPT, UPT, UR8, 0x202, URZ ;  /* 0x00000202080c7890 */ /* 0x002fe2000fffe0ff */
[C---:B------:R-:W-:Y:S02]  /*41b0*/  R2UR UR16, R19.reuse ;  /* 0x00000000131072ca */ /* 0x040fe400000e0000 */
[C---:B------:R-:W-:Y:S11]  /*41c0*/  R2UR UR17, R19.reuse ;  /* 0x00000000131172ca */ /* 0x040ff600000e0000 */
[----:B------:R1:W-:Y:S02]  /*41d0*/  UTCHMMA gdesc[UR66], gdesc[UR10], tmem[UR16], tmem[UR20], idesc[UR21], UPT ;  /* 0x00ff140a420075ea */ /* 0x0003e4000b800010 */
[----:B------:R2:W-:Y:S01]  /*41e0*/  UTCHMMA gdesc[UR64], gdesc[UR14], tmem[UR17], tmem[UR20], idesc[UR21], UPT ;  /* 0x00ff140e400075ea */ /* 0x0005e2000b800011 */
[----:B-1----:R-:W-:Y:S02]  /*41f0*/  UIADD3 UR10, UPT, UPT, UR8, 0x400, URZ ;  /* 0x00000400080a7890 */ /* 0x002fe4000fffe0ff */
[----:B------:R-:W-:Y:S01]  /*4200*/  UIADD3 UR8, UPT, UPT, UR8, 0x402, URZ ;  /* 0x0000040208087890 */ /* 0x000fe2000fffe0ff */
[----:B--2---:R-:W-:Y:S01]  /*4210*/  R2UR.FILL UR21, R26 ;  /* 0x000000001a1572ca */ /* 0x004fe200004e0000 */
[----:B------:R-:W-:Y:S01]  /*4220*/  UMOV UR16, 0x0 ;  /* 0x0000000000107882 */ /* 0x000fe20000000000 */
[----:B------:R-:W-:Y:S01]  /*4230*/  UMOV UR17, 0x8200490 ;  /* 0x0820049000117882 */ /* 0x000fe20000000000 */
[----:B------:R-:W-:Y:S01]  /*4240*/  UMOV UR14, 0x0 ;  /* 0x00000000000e7882 */ /* 0x000fe20000000000 */
[----:B------:R1:W-:Y:S01]  /*4250*/  UTCHMMA gdesc[UR62], gdesc[UR12], tmem[UR5], tmem[UR16], idesc[UR17], UPT ;  /* 0x00ff100c3e0075ea */ /* 0x0003e2000b800005 */
[----:B------:R-:W-:Y:S01]  /*4260*/  UMOV UR15, 0x8200490 ;  /* 0x08200490000f7882 */ /* 0x000fe20000000000 */
[----:B------:R-:W-:Y:S01]  /*4270*/  R2UR.FILL UR20, R20 ;  /* 0x00000000141472ca */ /* 0x000fe200004e0000 */
[----:B------:R-:W-:Y:S01]  /*4280*/  IMAD.MOV.U32 R20, RZ, RZ, 0xe0 ;  /* 0x000000e0ff147424 */ /* 0x000fe200078e00ff */
[C---:B-1----:R-:W-:Y:S01]  /*4290*/  R2UR UR16, R19.reuse ;  /* 0x00000000131072ca */ /* 0x042fe200000e0000 */
[----:B------:R-:W-:Y:S01]  /*42a0*/  UIADD3 UR17, UPT, UPT, UR4, 0x60, URZ ;  /* 0x0000006004117890 */ /* 0x000fe2000fffe0ff */
[----:B------:R-:W-:Y:S01]  /*42b0*/  UMOV UR12, 0x0 ;  /* 0x00000000000c7882 */ /* 0x000fe20000000000 */
[----:B------:R-:W-:Y:S01]  /*42c0*/  UMOV UR13, 0x8200490 ;  /* 0x08200490000d7882 */ /* 0x000fe20000000000 */
[----:B------:R-:W-:Y:S04]  /*42d0*/  UIMAD UR5, UR7, 0x6000, UR4 ;  /* 0x00006000070578a4 */ /* 0x000fe8000f8e0204 */
[----:B------:R-:W-:Y:S05]  /*42e0*/  UIADD3 UR5, UPT, UPT, UR5, 0x400, URZ ;  /* 0x0000040005057890 */ /* 0x000fea000fffe0ff */
[----:B------:R1:W-:Y:S01]  /*42f0*/  UTCHMMA gdesc[UR60], gdesc[UR10], tmem[UR16], tmem[UR14], idesc[UR15], UPT ;  /* 0x00ff0e0a3c0075ea */ /* 0x0003e2000b800010 */
[----:B------:R-:W-:Y:S04]  /*4300*/  USHF.R.U32.HI UR5, URZ, 0x4, UR5 ;  /* 0x00000004ff057899 */ /* 0x000fe80008011605 */
[----:B------:R-:W-:Y:S01]  /*4310*/  ULOP3.LUT UR5, UR5, 0x3fc0, URZ, 0xc0, !UPT ;  /* 0x00003fc005057892 */ /* 0x000fe2000f8ec0ff */
[----:B-1----:R-:W-:Y:S01]  /*4320*/  R2UR UR14, R19 ;  /* 0x00000000130e72ca */ /* 0x002fe200000e0000 */
[----:B------:R-:W-:Y:S11]  /*4330*/  IMAD.MOV.U32 R19, RZ, RZ, 0x160 ;  /* 0x00000160ff137424 */ /* 0x000ff600078e00ff */
[----:B------:R-:W-:Y:S01]  /*4340*/  @!UPT UIADD3 URZ, UPT, UPT, URZ, URZ, URZ ;  /* 0x000000fffffff290 */ /* 0x000fe2000fffe0ff */
[----:B------:R1:W-:Y:S01]  /*4350*/  UTCHMMA gdesc[UR58], gdesc[UR8], tmem[UR14], tmem[UR12], idesc[UR13], UPT ;  /* 0x00ff0c083a0075ea */ /* 0x0003e2000b80000e */
[----:B------:R1:W-:Y:S01]  /*4360*/  UTCBAR [UR17], URZ ;  /* 0x000000ff110073e9 */ /* 0x0003e200080000ff */
[----:B------:R-:W2:Y:S02]  /*4370*/  SYNCS.PHASECHK.TRANS64.TRYWAIT P0, [UR4+0x80], R27 ;  /* 0x0000801bff0075a7 */ /* 0x000ea40008001104 */
[----:B-12---:R-:W-:Y:S05]  /*4380*/  @!P0 BRA `(.L_x_40) ;  /* 0x0000005c00f88947 */ /* 0x006fea0003800000 */
.L_x_120:
[----:B------:R-:W-:Y:S01]  /*4390*/  MOV.SPILL R27, UR20 ;  /* 0x00000014001b7c02 */ /* 0x000fe20009000f00 */
[----:B------:R-:W-:Y:S01]  /*43a0*/  ULOP3.LUT UR8, UR5, 0x2000000, URZ, 0xfc, !UPT ;  /* 0x0200000005087892 */ /* 0x000fe2000f8efcff */
[----:B------:R-:W-:Y:S01]  /*43b0*/  R2UR UR20, R50 ;  /* 0x00000000321472ca */ /* 0x000fe200000e0000 */
[----:B------:R-:W-:Y:S01]  /*43c0*/  UMOV UR14, 0x0 ;  /* 0x00000000000e7882 */ /* 0x000fe20000000000 */
[----:B------:R-:W-:Y:S01]  /*43d0*/  R2UR UR5, R20 ;  /* 0x00000000140572ca */ /* 0x000fe200000e0000 */
[----:B------:R-:W-:Y:S01]  /*43e0*/  UIADD3 UR12, UPT, UPT, UR8, 0x40, URZ ;  /* 0x00000040080c7890 */ /* 0x000fe2000fffe0ff */
[----:B------:R-:W-:Y:S01]  /*43f0*/  R2UR UR10, R19 ;  /* 0x00000000130a72ca */ /* 0x000fe200000e0000 */
[----:B------:R-:W-:Y:S01]  /*4400*/  IMAD.MOV.U32 R20, RZ, RZ, 0xe8 ;  /* 0x000000e8ff147424 */ /* 0x000fe200078e00ff */
[----:B------:R-:W-:Y:S01]  /*4410*/  MOV.SPILL R30, UR23 ;  /* 0x00000017001e7c02 */ /* 0x000fe20009000f00 */
[----:B------:R-:W-:Y:S01]  /*4420*/  IMAD.MOV.U32 R19, RZ, RZ, 0x160 ;  /* 0x00000160ff137424 */ /* 0x000fe200078e00ff */
[----:B-1----:R-:W-:Y:S01]  /*4430*/  MOV.SPILL R29, UR22 ;  /* 0x00000016001d7c02 */ /* 0x002fe20009000f00 */
[----:B------:R-:W-:Y:S01]  /*4440*/  UMOV UR15, 0x8190490 ;  /* 0x08190490000f7882 */ /* 0x000fe20000000000 */
[----:B------:R-:W-:Y:S01]  /*4450*/  R2UR UR16, R20 ;  /* 0x00000000141072ca */ /* 0x000fe200000e0000 */
[----:B------:R-:W-:Y:S01]  /*4460*/  UMOV UR9, 0x80004020 ;  /* 0x8000402000097882 */ /* 0x000fe20000000000 */
[----:B------:R-:W-:Y:S01]  /*4470*/  R2UR UR17, R19 ;  /* 0x00000000131172ca */ /* 0x000fe200000e0000 */
[----:B------:R-:W-:Y:S01]  /*4480*/  UMOV UR13, 0x80004020 ;  /* 0x80004020000d7882 */ /* 0x000fe20000000000 */
[----:B------:R-:W-:Y:S01]  /*4490*/  MOV.SPILL R26, UR19 ;  /* 0x00000013001a7c02 */ /* 0x000fe20009000f00 */
[----:B------:R-:W-:Y:S01]  /*44a0*/  IMAD.MOV.U32 R20, RZ, RZ, 0xf0 ;  /* 0x000000f0ff147424 */ /* 0x000fe200078e00ff */
[----:B------:R-:W-:Y:S01]  /*44b0*/  MOV.SPILL R28, UR21 ;  /* 0x00000015001c7c02 */ /* 0x000fe20009000f00 */
[----:B------:R1:W-:Y:S01]  /*44c0*/  UTCHMMA tmem[UR5], gdesc[UR8], tmem[UR10], tmem[UR14], idesc[UR15], UP0 ;  /* 0x00ff0e08050079ea */ /* 0x0003e2000800000a */
[----:B------:R-:W-:Y:S01]  /*44d0*/  R2UR UR21, R51 ;  /* 0x00000000331572ca */ /* 0x000fe200000e0000 */
[----:B------:R-:W-:Y:S01]  /*44e0*/  UMOV UR22, 0x0 ;  /* 0x0000000000167882 */ /* 0x000fe20000000000 */
[----:B------:R-:W-:Y:S01]  /*44f0*/  UMOV UR23, 0x8190490 ;  /* 0x0819049000177882 */ /* 0x000fe20000000000 */
[----:B------:R-:W-:Y:S01]  /*4500*/  UMOV UR11, 0x80004020 ;  /* 0x80004020000b7882 */ /* 0x000fe20000000000 */
[----:B------:R-:W-:Y:S01]  /*4510*/  UMOV UR18, 0x0 ;  /* 0x0000000000127882 */ /* 0x000fe20000000000 */
[----:B------:R-:W-:Y:S02]  /*4520*/  UMOV UR19, 0x8190490 ;  /* 0x0819049000137882 */ /* 0x000fe40000000000 */
[----:B------:R2:W-:Y:S01]  /*4530*/  UTCHMMA tmem[UR16], gdesc[UR12], tmem[UR17], tmem[UR14], idesc[UR15], UPT ;  /* 0x00ff0e0c100079ea */ /* 0x0005e2000b800011 */
[C---:B-1----:R-:W-:Y:S01]  /*4540*/  R2UR UR5, R19.reuse ;  /* 0x00000000130572ca */ /* 0x042fe200000e0000 */
[----:B------:R-:W-:Y:S01]  /*4550*/  UIADD3 UR10, UPT, UPT, UR8, 0x80, URZ ;  /* 0x00000080080a7890 */ /* 0x000fe2000fffe0ff */
[----:B--2---:R-:W-:Y:S01]  /*4560*/  R2UR UR15, R20 ;  /* 0x00000000140f72ca */ /* 0x004fe200000e0000 */
[----:B------:R-:W-:Y:S01]  /*4570*/  IMAD.MOV.U32 R20, RZ, RZ, 0xf8 ;  /* 0x000000f8ff147424 */ /* 0x000fe200078e00ff */
[----:B------:R-:W-:Y:S01]  /*4580*/  R2UR UR16, R19 ;  /* 0x00000000131072ca */ /* 0x000fe200000e0000 */
[----:B------:R-:W-:Y:S03]  /*4590*/  UIADD3 UR12, UPT, UPT, UR8, 0xc0, URZ ;  /* 0x000000c0080c7890 */ /* 0x000fe6000fffe0ff */
[----:B------:R-:W-:Y:S01]  /*45a0*/  R2UR UR14, R20 ;  /* 0x00000000140e72ca */ /* 0x000fe200000e0000 */
[----:B------:R-:W-:Y:S05]  /*45b0*/  IMAD.MOV.U32 R20, RZ, RZ, 0x100 ;  /* 0x00000100ff147424 */ /* 0x000fea00078e00ff */
[----:B------:R-:W-:Y:S01]  /*45c0*/  R2UR UR9, R20 ;  /* 0x00000000140972ca */ /* 0x000fe200000e0000 */
[----:B------:R1:W-:Y:S01]  /*45d0*/  UTCHMMA tmem[UR15], gdesc[UR10], tmem[UR5], tmem[UR22], idesc[UR23], UPT ;  /* 0x00ff160a0f0079ea */ /* 0x0003e2000b800005 */
[----:B------:R-:W-:Y:S05]  /*45e0*/  IMAD.MOV.U32 R20, RZ, RZ, 0x108 ;  /* 0x00000108ff147424 */ /* 0x000fea00078e00ff */
[----:B------:R2:W-:Y:S01]  /*45f0*/  UTCHMMA tmem[UR14], gdesc[UR12], tmem[UR17], tmem[UR18], idesc[UR19], UPT ;  /* 0x00ff120c0e0079ea */ /* 0x0005e2000b800011 */
[----:B-1----:R-:W-:Y:S01]  /*4600*/  R2UR UR5, R20 ;  /* 0x00000000140572ca */ /* 0x002fe200000e0000 */
[----:B------:R-:W-:Y:S01]  /*4610*/  UIADD3 UR10, UPT, UPT, UR8, 0x100, URZ ;  /* 0x00000100080a7890 */ /* 0x000fe2000fffe0ff */
[----:B------:R-:W-:Y:S01]  /*4620*/  R2UR UR22, R54 ;  /* 0x00000000361672ca */ /* 0x000fe200000e0000 */
[----:B------:R-:W-:Y:S01]  /*4630*/  IMAD.MOV.U32 R20, RZ, RZ, 0x110 ;  /* 0x00000110ff147424 */ /* 0x000fe200078e00ff */
[----:B------:R-:W-:Y:S02]  /*4640*/  R2UR UR23, R55 ;  /* 0x00000000371772ca */ /* 0x000fe400000e0000 */
[----:B--2---:R-:W-:Y:S01]  /*4650*/  R2UR UR14, R19 ;  /* 0x00000000130e72ca */ /* 0x004fe200000e0000 */
[----:B------:R-:W-:Y:S01]  /*4660*/  UIADD3 UR12, UPT, UPT, UR8, 0x140, URZ ;  /* 0x00000140080c7890 */ /* 0x000fe2000fffe0ff */
[----:B------:R-:W-:Y:S01]  /*4670*/  R2UR UR15, R20 ;  /* 0x00000000140f72ca */ /* 0x000fe200000e0000 */
[----:B------:R-:W-:Y:S01]  /*4680*/  IMAD.MOV.U32 R20, RZ, RZ, 0x118 ;  /* 0x00000118ff147424 */ /* 0x000fe200078e00ff */
[----:B------:R-:W-:Y:S01]  /*4690*/  R2UR UR17, R57 ;  /* 0x00000000391172ca */ /* 0x000fe200000e0000 */
[----:B------:R1:W-:Y:S01]  /*46a0*/  UTCHMMA tmem[UR9], gdesc[UR10], tmem[UR16], tmem[UR18], idesc[UR19], UPT ;  /* 0x00ff120a090079ea */ /* 0x0003e2000b800010 */
[----:B------:R-:W-:Y:S07]  /*46b0*/  IMAD.MOV.U32 R19, RZ, RZ, 0xe0 ;  /* 0x000000e0ff137424 */ /* 0x000fee00078e00ff */
[----:B------:R2:W-:Y:S01]  /*46c0*/  UTCHMMA tmem[UR5], gdesc[UR12], tmem[UR14], tmem[UR18], idesc[UR19], UPT ;  /* 0x00ff120c050079ea */ /* 0x0005e2000b80000e */
[----:B-1----:R-:W-:Y:S02]  /*46d0*/  UIADD3 UR10, UPT, UPT, UR8, 0x180, URZ ;  /* 0x00000180080a7890 */ /* 0x002fe4000fffe0ff */
[----:B------:R-:W-:Y:S01]  /*46e0*/  UIADD3 UR8, UPT, UPT, UR8, 0x1c0, URZ ;  /* 0x000001c008087890 */ /* 0x000fe2000fffe0ff */
[----:B------:R-:W-:Y:S01]  /*46f0*/  UMOV UR9, 0x80004020 ;  /* 0x8000402000097882 */ /* 0x000fe20000000000 */
[----:B--2---:R-:W-:Y:S05]  /*4700*/  R2UR UR13, R20 ;  /* 0x00000000140d72ca */ /* 0x004fea00000e0000 */
[----:B------:R1:W-:Y:S01]  /*4710*/  UTCHMMA tmem[UR15], gdesc[UR10], tmem[UR16], tmem[UR18], idesc[UR19], UPT ;  /* 0x00ff120a0f0079ea */ /* 0x0003e2000b800010 */
[C---:B------:R-:W-:Y:S01]  /*4720*/  R2UR UR12, R19.reuse ;  /* 0x00000000130c72ca */ /* 0x040fe200000e0000 */
[----:B------:R-:W-:Y:S04]  /*4730*/  ULEA UR5, UR7, UR4, 0x3 ;  /* 0x0000000407057291 */ /* 0x000fe8000f8e18ff */
[----:B------:R-:W-:Y:S03]  /*4740*/  UIADD3 UR7, UPT, UPT, UR5, 0x10, URZ ;  /* 0x0000001005077890 */ /* 0x000fe6000fffe0ff */
[----:B------:R-:W-:Y:S01]  /*4750*/  R2UR UR5, R19 ;  /* 0x00000000130572ca */ /* 0x000fe200000e0000 */
[----:B------:R2:W-:Y:S05]  /*4760*/  UTCHMMA tmem[UR13], gdesc[UR8], tmem[UR14], tmem[UR18], idesc[UR19], UPT ;  /* 0x00ff12080d0079ea */ /* 0x0005ea000b80000e */
[----:B------:R3:W-:Y:S01]  /*4770*/  UTCBAR [UR7], URZ ;  /* 0x000000ff070073e9 */ /* 0x0007e200080000ff */
[----:B-1----:R-:W-:Y:S02]  /*4780*/  R2UR UR16, R56 ;  /* 0x00000000381072ca */ /* 0x002fe400000e0000 */
[----:B------:R-:W-:Y:S02]  /*4790*/  R2UR UR15, R43 ;  /* 0x000000002b0f72ca */ /* 0x000fe400000e0000 */
[C---:B------:R-:W-:Y:S02]  /*47a0*/  R2UR UR11, R19.reuse ;  /* 0x00000000130b72ca */ /* 0x040fe400000e0000 */
[----:B------:R-:W-:Y:S02]  /*47b0*/  R2UR UR10, R19 ;  /* 0x00000000130a72ca */ /* 0x000fe400000e0000 */
[----:B--2---:R-:W-:Y:S01]  /*47c0*/  R2UR UR14, R42 ;  /* 0x000000002a0e72ca */ /* 0x004fe200000e0000 */
[----:B------:R-:W-:Y:S01]  /*47d0*/  UMOV UR19, 0x8198490 ;  /* 0x0819849000137882 */ /* 0x000fe20000000000 */
[----:B------:R-:W-:Y:S01]  /*47e0*/  R2UR UR8, R52 ;  /* 0x00000000340872ca */ /* 0x000fe200000e0000 */
[----:B------:R1:W-:Y:S01]  /*47f0*/  UTCHMMA gdesc[UR30], gdesc[UR28], tmem[UR12], tmem[UR18], idesc[UR19], !UPT ;  /* 0x00ff121c1e0075ea */ /* 0x0003e2000f80000c */
[----:B------:R-:W-:Y:S01]  /*4800*/  R2UR UR9, R53 ;  /* 0x00000000350972ca */ /* 0x000fe200000e0000 */
[----:B------:R-:W-:Y:S01]  /*4810*/  UMOV UR13, 0x8198490 ;  /* 0x08198490000d7882 */ /* 0x000fe20000000000 */
[----:B---3--:R-:W-:Y:S02]  /*4820*/  R2UR UR7, R19 ;  /* 0x00000000130772ca */ /* 0x008fe400000e0000 */
[----:B-1----:R-:W-:Y:S01]  /*4830*/  R2UR UR18, R48 ;  /* 0x00000000301272ca */ /* 0x002fe200000e0000 */
[----:B------:R-:W-:Y:S01]  /*4840*/  UMOV UR12, 0x0 ;  /* 0x00000000000c7882 */ /* 0x000fe20000000000 */
[----:B------:R-:W-:Y:S03]  /*4850*/  R2UR UR19, R49 ;  /* 0x00000000311372ca */ /* 0x000fe600000e0000 */
[----:B------:R1:W-:Y:S02]  /*4860*/  UTCHMMA gdesc[UR16], gdesc[UR14], tmem[UR11], tmem[UR12], idesc[UR13], UPT ;  /* 0x00ff0c0e100075ea */ /* 0x0003e4000b80000b */
[----:B-1----:R-:W-:Y:S01]  /*4870*/  R2UR UR12, R46 ;  /* 0x000000002e0c72ca */ /* 0x002fe200000e0000 */
[----:B------:R-:W-:Y:S01]  /*4880*/  UMOV UR16, 0x0 ;  /* 0x0000000000107882 */ /* 0x000fe20000000000 */
[----:B------:R-:W-:Y:S01]  /*4890*/  R2UR UR13, R47 ;  /* 0x000000002f0d72ca */ /* 0x000fe200000e0000 */
[----:B------:R-:W-:Y:S01]  /*48a0*/  UMOV UR17, 0x8198490 ;  /* 0x0819849000117882 */ /* 0x000fe20000000000 */
[----:B------:R-:W-:Y:S01]  /*48b0*/  R2UR UR14, R44 ;  /* 0x000000002c0e72ca */ /* 0x000fe200000e0000 */
[----:B------:R1:W-:Y:S01]  /*48c0*/  UTCHMMA gdesc[UR22], gdesc[UR76], tmem[UR10], tmem[UR16], idesc[UR17], UPT ;  /* 0x00ff104c160075ea */ /* 0x0003e2000b80000a */
[----:B------:R-:W-:Y:S01]  /*48d0*/  R2UR UR15, R45 ;  /* 0x000000002d0f72ca */ /* 0x000fe200000e0000 */
[----:B------:R-:W-:Y:S01]  /*48e0*/  UMOV UR11, 0x8198490 ;  /* 0x08198490000b7882 */ /* 0x000fe20000000000 */
[----:B-1----:R-:W-:Y:S01]  /*48f0*/  R2UR UR16, R40 ;  /* 0x00000000281072ca */ /* 0x002fe200000e0000 */
[----:B------:R-:W-:Y:S01]  /*4900*/  UMOV UR22, 0x0 ;  /* 0x0000000000167882 */ /* 0x000fe20000000000 */
[----:B------:R-:W-:Y:S01]  /*4910*/  UMOV UR23, 0x8198490 ;  /* 0x0819849000177882 */ /* 0x000fe20000000000 */
[----:B------:R-:W-:Y:S01]  /*4920*/  UMOV UR10, 0x0 ;  /* 0x00000000000a7882 */ /* 0x000fe20000000000 */
[----:B------:R1:W-:Y:S01]  /*4930*/  UTCHMMA gdesc[UR8], gdesc[UR74], tmem[UR5], tmem[UR22], idesc[UR23], UPT ;  /* 0x00ff164a080075ea */ /* 0x0003e2000b800005 */
[----:B------:R-:W-:Y:S02]  /*4940*/  R2UR UR17, R41 ;  /* 0x00000000291172ca */ /* 0x000fe400000e0000 */
[C---:B-1----:R-:W-:Y:S02]  /*4950*/  R2UR UR9, R19.reuse ;  /* 0x00000000130972ca */ /* 0x042fe400000e0000 */
[----:B------:R-:W-:Y:S02]  /*4960*/  R2UR UR8, R19 ;  /* 0x00000000130872ca */ /* 0x000fe400000e0000 */
[----:B------:R-:W-:Y:S02]  /*4970*/  R2UR.FILL UR23, R30 ;  /* 0x000000001e1772ca */ /* 0x000fe400004e0000 */
[----:B------:R-:W-:Y:S07]  /*4980*/  R2UR.FILL UR22, R29 ;  /* 0x000000001d1672ca */ /* 0x000fee00004e0000 */
[----:B------:R1:W-:Y:S02]  /*4990*/  UTCHMMA gdesc[UR20], gdesc[UR72], tmem[UR9], tmem[UR10], idesc[UR11], UPT ;  /* 0x00ff0a48140075ea */ /* 0x0003e4000b800009 */
[----:B-1----:R-:W-:Y:S01]  /*49a0*/  UMOV UR20, 0x0 ;  /* 0x0000000000147882 */ /* 0x002fe20000000000 */
[----:B------:R-:W-:Y:S01]  /*49b0*/  UMOV UR21, 0x8198490 ;  /* 0x0819849000157882 */ /* 0x000fe20000000000 */
[----:B------:R-:W-:Y:S01]  /*49c0*/  UMOV UR9, 0x8198490 ;  /* 0x0819849000097882 */ /* 0x000fe20000000000 */
[----:B------:R1:W-:Y:S01]  /*49d0*/  UTCHMMA gdesc[UR18], gdesc[UR70], tmem[UR8], tmem[UR20], idesc[UR21], UPT ;  /* 0x00ff1446120075ea */ /* 0x0003e2000b800008 */
[----:B------:R2:W-:Y:S01]  /*49e0*/  UTCHMMA gdesc[UR12], gdesc[UR68], tmem[UR7], tmem[UR10], idesc[UR11], UPT ;  /* 0x00ff0a440c0075ea */ /* 0x0005e2000b800007 */
[----:B-1----:R-:W-:Y:S01]  /*49f0*/  R2UR.FILL UR20, R27 ;  /* 0x000000001b1472ca */ /* 0x002fe200004e0000 */
[----:B--2---:R-:W-:Y:S01]  /*4a00*/  UIADD3 UR12, UPT, UPT, UR4, 0xb0, URZ ;  /* 0x000000b0040c7890 */ /* 0x004fe2000fffe0ff */
[----:B------:R-:W-:Y:S01]  /*4a10*/  IMAD.U32 R27, R23, -0x80000000, RZ ;  /* 0x80000000171b7824 */ /* 0x000fe200078e00ff */
[----:B------:R-:W-:Y:S01]  /*4a20*/  UIADD3 UR11, UPT, UPT, UR4, 0x88, URZ ;  /* 0x00000088040b7890 */ /* 0x000fe2000fffe0ff */
[----:B------:R-:W-:Y:S01]  /*4a30*/  R2UR.FILL UR21, R28 ;  /* 0x000000001c1572ca */ /* 0x000fe200004e0000 */
[----:B------:R-:W-:Y:S01]  /*4a40*/  UMOV UR8, 0x0 ;  /* 0x0000000000087882 */ /* 0x000fe20000000000 */
[----:B------:R-:W-:Y:S01]  /*4a50*/  R2UR.FILL UR19, R26 ;  /* 0x000000001a1372ca */ /* 0x000fe200004e0000 */
[----:B------:R1:W-:Y:S01]  /*4a60*/  UTCHMMA gdesc[UR14], gdesc[UR16], tmem[UR5], tmem[UR8], idesc[UR9], UPT ;  /* 0x00ff08100e0075ea */ /* 0x0003e2000b800005 */
[----:B------:R-:W-:Y:S02]  /*4a70*/  IMAD.U32 R26, R21, -0x80000000, RZ ;  /* 0x80000000151a7824 */ /* 0x000fe400078e00ff */
[----:B------:R1:W-:Y:S02]  /*4a80*/  UTCBAR [UR12], URZ ;  /* 0x000000ff0c0073e9 */ /* 0x0003e400080000ff */
[----:B------:R1:W-:Y:S01]  /*4a90*/  UTCBAR [UR11], URZ ;  /* 0x000000ff0b0073e9 */ /* 0x0003e200080000ff */
[----:B------:R-:W2:Y:S02]  /*4aa0*/  SYNCS.PHASECHK.TRANS64.TRYWAIT P0, [UR4+0x20], R27 ;  /* 0x0000201bff0075a7 */ /* 0x000ea40008001104 */
[----:B-12---:R-:W-:Y:S06]  /*4ab0*/  @!P0 BRA `(.L_x_41) ;  /* 0x00000058004c8947 */ /* 0x006fec0003800000 */
.L_x_122:
[----:B------:R-:W2:Y:S01]  /*4ac0*/  SYNCS.PHASECHK.TRANS64.TRYWAIT P0, [UR4+0xb8], R26 ;  /* 0x0000b81aff0075a7 */ /* 0x000ea20008001104 */
[----:B-1----:R-:W-:Y:S01]  /*4ad0*/  HFMA2 R19, -RZ, RZ, 0, 1.33514404296875e-05 ;  /* 0x000000e0ff137431 */ /* 0x002fe200000001ff */
[----:B--2---:R-:W-:Y:S06]  /*4ae0*/  @!P0 BRA `(.L_x_42) ;  /* 0x0000005800608947 */ /* 0x004fec0003800000 */
.L_x_124:
[----:B------:R-:W-:Y:S01]  /*4af0*/  LOP3.LUT R21, R21, 0x1, RZ, 0x3c, !PT ;  /* 0x0000000115157812 */ /* 0x000fe200078e3cff */
[----:B------:R-:W-:Y:S01]  /*4b00*/  UMOV UR12, 0x0 ;  /* 0x00000000000c7882 */ /* 0x000fe20000000000 */
[----:B------:R-:W-:Y:S01]  /*4b10*/  R2UR UR10, R34 ;  /* 0x00000000220a72ca */ /* 0x000fe200000e0000 */
[----:B------:R-:W-:Y:S01]  /*4b20*/  UMOV UR13, 0x8200490 ;  /* 0x08200490000d7882 */ /* 0x000fe20000000000 */
[----:B------:R-:W-:Y:S01]  /*4b30*/  R2UR UR11, R35 ;  /* 0x00000000230b72ca */ /* 0x000fe200000e0000 */
[----:B-1----:R-:W-:Y:S01]  /*4b40*/  IMAD.U32 R20, R21, -0x80000000, RZ ;  /* 0x8000000015147824 */ /* 0x002fe200078e00ff */
[----:B------:R-:W-:Y:S02]  /*4b50*/  R2UR UR8, R36 ;  /* 0x00000000240872ca */ /* 0x000fe400000e0000 */
[----:B------:R-:W-:Y:S02]  /*4b60*/  R2UR UR9, R37 ;  /* 0x00000000250972ca */ /* 0x000fe400000e0000 */
[----:B------:R-:W-:Y:S01]  /*4b70*/  R2UR UR7, R19 ;  /* 0x00000000130772ca */ /* 0x000fe200000e0000 */
[----:B------:R-:W-:Y:S01]  /*4b80*/  IMAD.MOV.U32 R19, RZ, RZ, 0xe0 ;  /* 0x000000e0ff137424 */ /* 0x000fe200078e00ff */
[----:B------:R-:W-:Y:S04]  /*4b90*/  LOP3.LUT R24, R24, 0x1, RZ, 0x3c, !PT ;  /* 0x0000000118187812 */ /* 0x000fe800078e3cff */
[C---:B------:R-:W-:Y:S07]  /*4ba0*/  R2UR UR5, R19.reuse ;  /* 0x00000000130572ca */ /* 0x040fee00000e0000 */
[----:B------:R1:W-:Y:S02]  /*4bb0*/  UTCHMMA gdesc[UR8], gdesc[UR10], tmem[UR7], tmem[UR12], idesc[UR13], !UPT ;  /* 0x00ff0c0a080075ea */ /* 0x0003e4000f800007 */
[----:B-1----:R-:W-:Y:S01]  /*4bc0*/  UMOV UR8, 0x0 ;  /* 0x0000000000087882 */ /* 0x002fe20000000000 */
[----:B------:R-:W-:Y:S01]  /*4bd0*/  UMOV UR9, 0x8200490 ;  /* 0x0820049000097882 */ /* 0x000fe20000000000 */
[C---:B------:R-:W-:Y:S02]  /*4be0*/  R2UR UR7, R19.reuse ;  /* 0x00000000130772ca */ /* 0x040fe400000e0000 */
[----:B------:R1:W-:Y:S01]  /*4bf0*/  UTCHMMA gdesc[UR56], gdesc[UR54], tmem[UR5], tmem[UR8], idesc[UR9], UPT ;  /* 0x00ff0836380075ea */ /* 0x0003e2000b800005 */
[----:B------:R-:W-:Y:S01]  /*4c00*/  UMOV UR10, 0x0 ;  /* 0x00000000000a7882 */ /* 0x000fe20000000000 */
[----:B------:R-:W-:Y:S01]  /*4c10*/  UMOV UR11, 0x8200490 ;  /* 0x08200490000b7882 */ /* 0x000fe20000000000 */
[C---:B-1----:R-:W-:Y:S02]  /*4c20*/  R2UR UR9, R19.reuse ;  /* 0x00000000130972ca */ /* 0x042fe400000e0000 */
[----:B------:R-:W-:Y:S11]  /*4c30*/  R2UR UR8, R19 ;  /* 0x00000000130872ca */ /* 0x000ff600000e0000 */
[----:B------:R-:W-:Y:S02]  /*4c40*/  UTCHMMA gdesc[UR52], gdesc[UR50], tmem[UR9], tmem[UR10], idesc[UR11], UPT ;  /* 0x00ff0a32340075ea */ /* 0x000fe4000b800009 */
[----:B------:R-:W-:Y:S01]  /*4c50*/  UTCHMMA gdesc[UR48], gdesc[UR46], tmem[UR8], tmem[UR12], idesc[UR13], UPT ;  /* 0x00ff0c2e300075ea */ /* 0x000fe2000b800008 */
[----:B------:R1:W-:Y:S01]  /*4c60*/  UTCHMMA gdesc[UR44], gdesc[UR42], tmem[UR7], tmem[UR10], idesc[UR11], UPT ;  /* 0x00ff0a2a2c0075ea */ /* 0x0003e2000b800007 */
[----:B------:R2:W-:Y:S01]  /*4c70*/  UTCHMMA gdesc[UR40], gdesc[UR38], tmem[UR5], tmem[UR12], idesc[UR13], UPT ;  /* 0x00ff0c26280075ea */ /* 0x0005e2000b800005 */
[----:B-1----:R-:W-:Y:S09]  /*4c80*/  UIADD3 UR10, UPT, UPT, UR4, 0x70, URZ ;  /* 0x00000070040a7890 */ /* 0x002ff2000fffe0ff */
[----:B------:R2:W-:Y:S01]  /*4c90*/  UTCBAR [UR10], URZ ;  /* 0x000000ff0a0073e9 */ /* 0x0005e200080000ff */
[----:B------:R-:W1:Y:S02]  /*4ca0*/  SYNCS.PHASECHK.TRANS64.TRYWAIT P0, [UR4+0x68], R20 ;  /* 0x00006814ff0075a7 */ /* 0x000e640008001104 */
[----:B-12---:R-:W-:Y:S05]  /*4cb0*/  @!P0 BRA `(.L_x_43) ;  /* 0x0000005800088947 */ /* 0x006fea0003800000 */
.L_x_126:
[----:B------:R-:W-:Y:S01]  /*4cc0*/  R2UR UR8, R32 ;  /* 0x00000000200872ca */ /* 0x000fe200000e0000 */
[----:B------:R-:W-:Y:S01]  /*4cd0*/  UMOV UR10, 0x0 ;  /* 0x00000000000a7882 */ /* 0x000fe20000000000 */
        /* <DEDUP_REMOVED lines=8> */
[----:B------:R-:W-:Y:S01]  /*4d60*/  LOP3.LUT R23, R23, 0x1, RZ, 0x3c, !PT ;  /* 0x0000000117177812 */ /* 0x000fe200078e3cff */
[----:B------:R-:W-:Y:S01]  /*4d70*/  UMOV UR17, 0x8190490 ;  /* 0x0819049000117882 */ /* 0x000fe20000000000 */
[----:B------:R-:W-:Y:S01]  /*4d80*/  UMOV UR13, 0x8190490 ;  /* 0x08190490000d7882 */ /* 0x000fe20000000000 */
[----:B------:R-:W-:Y:S01]  /*4d90*/  UIADD3 UR19, UPT, UPT, UR19, 0x1, URZ ;  /* 0x0000000113137890 */ /* 0x000fe2000fffe0ff */
[----:B------:R-:W-:Y:S05]  /*4da0*/  UMOV UR18, 0x1 ;  /* 0x0000000100127882 */ /* 0x000fea0000000000 */
[----:B------:R2:W-:Y:S02]  /*4db0*/  UTCHMMA tmem[UR7], gdesc[UR8], tmem[UR12], tmem[UR10], idesc[UR11], UPT ;  /* 0x00ff0a08070079ea */ /* 0x0005e4000b80000c */
[----:B--2---:R-:W-:Y:S01]  /*4dc0*/  R2UR UR11, R15 ;  /* 0x000000000f0b72ca */ /* 0x004fe200000e0000 */
[----:B------:R-:W-:Y:S01]  /*4dd0*/  UMOV UR12, 0x0 ;  /* 0x00000000000c7882 */ /* 0x000fe20000000000 */
[----:B------:R-:W-:Y:S02]  /*4de0*/  R2UR UR8, R16 ;  /* 0x00000000100872ca */ /* 0x000fe400000e0000 */
[----:B------:R-:W-:Y:S02]  /*4df0*/  R2UR UR10, R13 ;  /* 0x000000000d0a72ca */ /* 0x000fe400000e0000 */
[----:B------:R-:W-:Y:S02]  /*4e00*/  R2UR UR9, R14 ;  /* 0x000000000e0972ca */ /* 0x000fe400000e0000 */
[----:B------:R-:W-:Y:S07]  /*4e10*/  R2UR UR7, R10 ;  /* 0x000000000a0772ca */ /* 0x000fee00000e0000 */
[----:B------:R2:W-:Y:S04]  /*4e20*/  UTCHMMA tmem[UR8], gdesc[UR36], tmem[UR11], tmem[UR14], idesc[UR15], UPT ;  /* 0x00ff0e24080079ea */ /* 0x0005e8000b80000b */
[----:B------:R3:W-:Y:S01]  /*4e30*/  UTCHMMA tmem[UR9], gdesc[UR34], tmem[UR10], tmem[UR14], idesc[UR15], UPT ;  /* 0x00ff0e22090079ea */ /* 0x0007e2000b80000a */
[----:B--2---:R-:W-:Y:S02]  /*4e40*/  R2UR UR8, R8 ;  /* 0x00000000080872ca */ /* 0x004fe400000e0000 */
[----:B------:R-:W-:Y:S02]  /*4e50*/  R2UR UR11, R3 ;  /* 0x00000000030b72ca */ /* 0x000fe400000e0000 */
[----:B---3--:R-:W-:Y:S02]  /*4e60*/  R2UR UR15, R11 ;  /* 0x000000000b0f72ca */ /* 0x008fe400000e0000 */
[----:B------:R-:W-:Y:S02]  /*4e70*/  R2UR UR14, R9 ;  /* 0x00000000090e72ca */ /* 0x000fe400000e0000 */
[----:B------:R-:W-:Y:S02]  /*4e80*/  R2UR UR10, R6 ;  /* 0x00000000060a72ca */ /* 0x000fe400000e0000 */
[----:B------:R-:W-:Y:S07]  /*4e90*/  R2UR UR9, R4 ;  /* 0x00000000040972ca */ /* 0x000fee00000e0000 */
[----:B------:R2:W-:Y:S02]  /*4ea0*/  UTCHMMA tmem[UR5], gdesc[UR32], tmem[UR15], tmem[UR16], idesc[UR17], UPT ;  /* 0x00ff1020050079ea */ /* 0x0005e4000b80000f */
[----:B------:R3:W-:Y:S01]  /*4eb0*/  UTCHMMA tmem[UR7], gdesc[UR26], tmem[UR14], tmem[UR12], idesc[UR13], UPT ;  /* 0x00ff0c1a070079ea */ /* 0x0007e2000b80000e */
[----:B--2---:R-:W-:Y:S01]  /*4ec0*/  UIADD3 UR5, UPT, UPT, UR6, 0x1, URZ ;  /* 0x0000000106057890 */ /* 0x004fe2000fffe0ff */
[----:B---3--:R-:W-:Y:S01]  /*4ed0*/  R2UR UR13, R7 ;  /* 0x00000000070d72ca */ /* 0x008fe200000e0000 */
[----:B------:R-:W-:Y:S02]  /*4ee0*/  UMOV UR14, 0x0 ;  /* 0x00000000000e7882 */ /* 0x000fe40000000000 */
[----:B------:R-:W-:Y:S01]  /*4ef0*/  UISETP.NE.AND UP0, UPT, UR5, 0x2, UPT ;  /* 0x000000020500788c */ /* 0x000fe2000bf05270 */
[----:B------:R-:W-:Y:S01]  /*4f00*/  R2UR UR12, R5 ;  /* 0x00000000050c72ca */ /* 0x000fe200000e0000 */
[----:B------:R-:W-:Y:S02]  /*4f10*/  UMOV UR15, 0x8190490 ;  /* 0x08190490000f7882 */ /* 0x000fe40000000000 */
[----:B------:R-:W-:Y:S06]  /*4f20*/  USEL UR7, URZ, 0x1, UP0 ;  /* 0x00000001ff077887 */ /* 0x000fec0008000000 */
[----:B------:R-:W-:Y:S01]  /*4f30*/  LOP3.LUT R22, R22, UR7, RZ, 0x3c, !PT ;  /* 0x0000000716167c12 */ /* 0x000fe2000f8e3cff */
[----:B------:R2:W-:Y:S01]  /*4f40*/  UTCHMMA tmem[UR8], gdesc[UR24], tmem[UR13], tmem[UR16], idesc[UR17], UPT ;  /* 0x00ff1018080079ea */ /* 0x0005e2000b80000d */
[----:B------:R-:W-:Y:S02]  /*4f50*/  UMOV UR7, UR6 ;  /* 0x0000000600077c82 */ /* 0x000fe40008000000 */
[----:B------:R-:W-:Y:S01]  /*4f60*/  UTCHMMA tmem[UR10], gdesc[UR22], tmem[UR12], tmem[UR14], idesc[UR15], UPT ;  /* 0x00ff0e160a0079ea */ /* 0x000fe2000b80000c */
[----:B------:R3:W-:Y:S01]  /*4f70*/  UTCHMMA tmem[UR9], gdesc[UR20], tmem[UR11], tmem[UR16], idesc[UR17], UPT ;  /* 0x00ff1014090079ea */ /* 0x0007e2000b80000b */
[----:B--2---:R-:W-:Y:S02]  /*4f80*/  USEL UR8, UR5, URZ, UP0 ;  /* 0x000000ff05087287 */ /* 0x004fe40008000000 */
[----:B------:R-:W-:Y:S02]  /*4f90*/  UISETP.NE.AND UP0, UPT, UR19, -0x1, UPT ;  /* 0xffffffff1300788c */ /* 0x000fe4000bf05270 */
[----:B---3--:R-:W-:Y:S09]  /*4fa0*/  UIADD3 UR16, UPT, UPT, UR4, 0x28, URZ ;  /* 0x0000002804107890 */ /* 0x008ff2000fffe0ff */
[----:B------:R2:W-:Y:S01]  /*4fb0*/  UTCBAR [UR16], URZ ;  /* 0x000000ff100073e9 */ /* 0x0005e200080000ff */
[----:B------:R-:W-:Y:S05]  /*4fc0*/  BRA.U UP0, `(.L_x_44) ;  /* 0xfffffff100047547 */ /* 0x000fea000b83ffff */
.L_x_38:
[----:B------:R-:W-:Y:S01]  /*4fd0*/  UIADD3 UR5, UPT, UPT, UR4, 0x60, URZ ;  /* 0x0000006004057890 */ /* 0x000fe2000fffe0ff */
[----:B------:R-:W-:Y:S01]  /*4fe0*/  HFMA2 R4, -RZ, RZ, -0.0 , 0 ;  /* 0x80000000ff047431 */ /* 0x000fe200000001ff */
[----:B------:R-:W-:-:S07]  /*4ff0*/  UIADD3 UR7, UPT, UPT, UR4, 0x90, URZ ;  /* 0x0000009004077890 */ /* 0x000fce000fffe0ff */
[----:B------:R3:W-:Y:S01]  /*5000*/  UTCBAR [UR5], URZ ;  /* 0x000000ff050073e9 */ /* 0x0007e200080000ff */
[----:B------:R-:W5:Y:S02]  /*5010*/  SYNCS.PHASECHK.TRANS64.TRYWAIT P0, [UR4+0xa0], R4 ;  /* 0x0000a004ff0075a7 */ /* 0x000f640008001104 */
[----:B---3-5:R-:W-:Y:S05]  /*5020*/  @!P0 BRA `(.L_x_45) ;  /* 0x00000054004c8947 */ /* 0x028fea0003800000 */
.L_x_128:
[----:B------:R3:W-:Y:S01]  /*5030*/  UTCBAR [UR7], URZ ;  /* 0x000000ff070073e9 */ /* 0x0007e200080000ff */
[----:B------:R-:W5:Y:S01]  /*5040*/  SYNCS.PHASECHK.TRANS64.TRYWAIT P0, [UR4+0xa8], R4 ;  /* 0x0000a804ff0075a7 */ /* 0x000f620008001104 */
[----:B------:R-:W-:Y:S01]  /*5050*/  SHF.L.U32 R6, R24, 0x1f, RZ ;  /* 0x0000001f18067819 */ /* 0x000fe200000006ff */
[----:B---3-5:R-:W-:Y:S06]  /*5060*/  @!P0 BRA `(.L_x_46) ;  /* 0x00000054005c8947 */ /* 0x028fec0003800000 */
.L_x_130:
[----:B------:R-:W3:Y:S01]  /*5070*/  SYNCS.PHASECHK.TRANS64.TRYWAIT P0, [UR4+0x80], R6 ;  /* 0x00008006ff0075a7 */ /* 0x000ee20008001104 */
[----:B------:R-:W-:Y:S01]  /*5080*/  IMAD.MOV.U32 R4, RZ, RZ, 0x160 ;  /* 0x00000160ff047424 */ /* 0x000fe200078e00ff */
[----:B------:R-:W-:Y:S01]  /*5090*/  UIMAD UR5, UR6, 0x6000, UR4 ;  /* 0x00006000060578a4 */ /* 0x000fe2000f8e0204 */
[----:B-1----:R-:W-:Y:S01]  /*50a0*/  IMAD.MOV.U32 R3, RZ, RZ, 0x160 ;  /* 0x00000160ff037424 */ /* 0x002fe200078e00ff */
[----:B------:R-:W-:Y:S01]  /*50b0*/  UISETP.NE.U32.AND UP0, UPT, UR18, URZ, UPT ;  /* 0x000000ff1200728c */ /* 0x000fe2000bf05070 */
[----:B------:R-:W-:Y:S01]  /*50c0*/  IMAD.MOV.U32 R5, RZ, RZ, 0xe0 ;  /* 0x000000e0ff057424 */ /* 0x000fe200078e00ff */
[----:B----4-:R-:W-:Y:S01]  /*50d0*/  R2UR UR14, R4 ;  /* 0x00000000040e72ca */ /* 0x010fe200000e0000 */
[----:B------:R-:W-:Y:S01]  /*50e0*/  IMAD.MOV.U32 R4, RZ, RZ, 0xe8 ;  /* 0x000000e8ff047424 */ /* 0x000fe200078e00ff */
[C---:B------:R-:W-:Y:S01]  /*50f0*/  R2UR UR17, R3.reuse ;  /* 0x00000000031172ca */ /* 0x040fe200000e0000 */
[----:B------:R-:W-:Y:S01]  /*5100*/  UIADD3 UR5, UPT, UPT, UR5, 0x400, URZ ;  /* 0x0000040005057890 */ /* 0x000fe2000fffe0ff */
        /* <DEDUP_REMOVED lines=8> */
[C---:B------:R-:W-:Y:S01]  /*5190*/  R2UR UR51, R4.reuse ;  /* 0x00000000043372ca */ /* 0x040fe200000e0000 */
[----:B------:R-:W-:Y:S01]  /*51a0*/  USHF.R.U32.HI UR5, URZ, 0x4, UR5 ;  /* 0x00000004ff057899 */ /* 0x000fe20008011605 */
[----:B------:R-:W-:Y:S01]  /*51b0*/  R2UR UR54, R4 ;  /* 0x00000000043672ca */ /* 0x000fe200000e0000 */
[----:B------:R-:W-:Y:S01]  /*51c0*/  IMAD.MOV.U32 R4, RZ, RZ, 0x108 ;  /* 0x00000108ff047424 */ /* 0x000fe200078e00ff */
[----:B------:R-:W-:Y:S01]  /*51d0*/  R2UR UR19, R5 ;  /* 0x00000000051372ca */ /* 0x000fe200000e0000 */
[----:B------:R-:W-:Y:S01]  /*51e0*/  IMAD.MOV.U32 R5, RZ, RZ, 0x100 ;  /* 0x00000100ff057424 */ /* 0x000fe200078e00ff */
[C---:B------:R-:W-:Y:S01]  /*51f0*/  R2UR UR60, R3.reuse ;  /* 0x00000000033c72ca */ /* 0x040fe200000e0000 */
[----:B------:R-:W-:Y:S01]  /*5200*/  ULOP3.LUT UR5, UR5, 0x3fc0, URZ, 0xc0, !UPT ;  /* 0x00003fc005057892 */ /* 0x000fe2000f8ec0ff */
[----:B------:R-:W-:Y:S01]  /*5210*/  R2UR UR59, R4 ;  /* 0x00000000043b72ca */ /* 0x000fe200000e0000 */
[----:B------:R-:W-:Y:S01]  /*5220*/  IMAD.MOV.U32 R4, RZ, RZ, 0x110 ;  /* 0x00000110ff047424 */ /* 0x000fe200078e00ff */
[C---:B------:R-:W-:Y:S01]  /*5230*/  R2UR UR67, R3.reuse ;  /* 0x00000000034372ca */ /* 0x040fe200000e0000 */
[----:B------:R-:W-:Y:S01]  /*5240*/  UMOV UR44, 0x0 ;  /* 0x00000000002c7882 */ /* 0x000fe20000000000 */
[----:B------:R-:W-:Y:S01]  /*5250*/  R2UR UR65, R3 ;  /* 0x00000000034172ca */ /* 0x000fe200000e0000 */
[----:B------:R-:W-:Y:S01]  /*5260*/  IMAD.MOV.U32 R3, RZ, RZ, 0xe0 ;  /* 0x000000e0ff037424 */ /* 0x000fe200078e00ff */
[----:B------:R-:W-:Y:S01]  /*5270*/  R2UR UR66, R4 ;  /* 0x00000000044272ca */ /* 0x000fe200000e0000 */
[----:B------:R-:W-:Y:S01]  /*5280*/  IMAD.MOV.U32 R4, RZ, RZ, 0x118 ;  /* 0x00000118ff047424 */ /* 0x000fe200078e00ff */
[----:B------:R-:W-:Y:S01]  /*5290*/  R2UR UR53, R5 ;  /* 0x00000000053572ca */ /* 0x000fe200000e0000 */
[----:B------:R-:W-:Y:S01]  /*52a0*/  UMOV UR45, 0x8190490 ;  /* 0x08190490002d7882 */ /* 0x000fe20000000000 */
[----:B------:R-:W-:Y:S01]  /*52b0*/  UMOV UR68, 0x0 ;  /* 0x0000000000447882 */ /* 0x000fe20000000000 */
[----:B------:R-:W-:Y:S01]  /*52c0*/  UMOV UR69, 0x8190490 ;  /* 0x0819049000457882 */ /* 0x000fe20000000000 */
[----:B------:R-:W-:Y:S01]  /*52d0*/  R2UR UR64, R4 ;  /* 0x00000000044072ca */ /* 0x000fe200000e0000 */
[----:B------:R-:W-:Y:S01]  /*52e0*/  IMAD.MOV.U32 R4, RZ, RZ, 0xe0 ;  /* 0x000000e0ff047424 */ /* 0x000fe200078e00ff */
[----:B------:R-:W-:Y:S01]  /*52f0*/  UMOV UR70, 0x0 ;  /* 0x0000000000467882 */ /* 0x000fe20000000000 */
[----:B------:R-:W-:Y:S01]  /*5300*/  UMOV UR71, 0x8190490 ;  /* 0x0819049000477882 */ /* 0x000fe20000000000 */
[----:B------:R-:W-:Y:S01]  /*5310*/  UMOV UR72, 0x0 ;  /* 0x0000000000487882 */ /* 0x000fe20000000000 */
[----:B------:R-:W-:Y:S01]  /*5320*/  UMOV UR73, 0x8190490 ;  /* 0x0819049000497882 */ /* 0x000fe20000000000 */
[----:B------:R-:W-:Y:S01]  /*5330*/  UMOV UR74, 0x0 ;  /* 0x00000000004a7882 */ /* 0x000fe20000000000 */
[----:B------:R-:W-:Y:S01]  /*5340*/  UMOV UR75, 0x8190490 ;  /* 0x08190490004b7882 */ /* 0x000fe20000000000 */
[----:B------:R-:W-:Y:S01]  /*5350*/  UIADD3 UR50, UPT, UPT, UR4, 0x98, URZ ;  /* 0x0000009804327890 */ /* 0x000fe2000fffe0ff */
[C---:B------:R-:W-:Y:S01]  /*5360*/  R2UR UR63, R3.reuse ;  /* 0x00000000033f72ca */ /* 0x040fe200000e0000 */
[----:B------:R-:W-:Y:S01]  /*5370*/  UIADD3 UR42, UPT, UPT, UR28, 0x40, URZ ;  /* 0x000000401c2a7890 */ /* 0x000fe2000fffe0ff */
[----:B------:R-:W-:Y:S01]  /*5380*/  R2UR UR62, R4 ;  /* 0x00000000043e72ca */ /* 0x000fe200000e0000 */
[----:B------:R-:W-:Y:S01]  /*5390*/  UIADD3 UR40, UPT, UPT, UR30, 0x80, URZ ;  /* 0x000000801e287890 */ /* 0x000fe2000fffe0ff */
        /* <DEDUP_REMOVED lines=11> */
[----:B------:R-:W-:Y:S01]  /*5450*/  ULOP3.LUT UR5, UR5, 0x2000000, URZ, 0xfc, !UPT ;  /* 0x0200000005057892 */ /* 0x000fe2000f8efcff */
[----:B---3--:R-:W-:Y:S11]  /*5460*/  @!P0 BRA `(.L_x_47) ;  /* 0x00000050007c8947 */ /* 0x008ff60003800000 */
.L_x_132:
[----:B------:R-:W-:Y:S01]  /*5470*/  UMOV UR8, UR5 ;  /* 0x0000000500087c82 */ /* 0x000fe20008000000 */
[----:B------:R-:W-:Y:S01]  /*5480*/  UMOV UR9, 0x80004020 ;  /* 0x8000402000097882 */ /* 0x000fe20000000000 */
[----:B------:R-:W-:Y:S01]  /*5490*/  UIADD3 UR10, UPT, UPT, UR5, 0x40, URZ ;  /* 0x00000040050a7890 */ /* 0x000fe2000fffe0ff */
[----:B------:R3:W-:Y:S01]  /*54a0*/  UTCHMMA tmem[UR7], gdesc[UR8], tmem[UR14], tmem[UR44], idesc[UR45], UP0 ;  /* 0x00ff2c08070079ea */ /* 0x0007e2000800000e */
[----:B------:R-:W-:Y:S01]  /*54b0*/  UIADD3 UR12, UPT, UPT, UR5, 0x80, URZ ;  /* 0x00000080050c7890 */ /* 0x000fe2000fffe0ff */
[----:B------:R-:W-:Y:S01]  /*54c0*/  IMAD.MOV.U32 R4, RZ, RZ, 0xe0 ;  /* 0x000000e0ff047424 */ /* 0x000fe200078e00ff */
[----:B------:R-:W-:Y:S01]  /*54d0*/  UMOV UR11, 0x80004020 ;  /* 0x80004020000b7882 */ /* 0x000fe20000000000 */
[----:B------:R-:W-:Y:S01]  /*54e0*/  UMOV UR13, 0x80004020 ;  /* 0x80004020000d7882 */ /* 0x000fe20000000000 */
[----:B-1----:R-:W-:Y:S01]  /*54f0*/  IMAD.MOV.U32 R3, RZ, RZ, 0xe0 ;  /* 0x000000e0ff037424 */ /* 0x002fe200078e00ff */
[----:B------:R-:W-:Y:S01]  /*5500*/  UIADD3 UR46, UPT, UPT, UR4, 0xb0, URZ ;  /* 0x000000b0042e7890 */ /* 0x000fe2000fffe0ff */
[C---:B------:R-:W-:Y:S01]  /*5510*/  R2UR UR58, R4.reuse ;  /* 0x00000000043a72ca */ /* 0x040fe200000e0000 */
[----:B------:R1:W-:Y:S01]  /*5520*/  UTCHMMA tmem[UR15], gdesc[UR10], tmem[UR17], tmem[UR68], idesc[UR69], UPT ;  /* 0x00ff440a0f0079ea */ /* 0x0003e2000b800011 */
[----:B------:R-:W-:Y:S01]  /*5530*/  R2UR UR56, R4 ;  /* 0x00000000043872ca */ /* 0x000fe200000e0000 */
[----:B------:R4:W-:Y:S01]  /*5540*/  UTCHMMA tmem[UR19], gdesc[UR12], tmem[UR21], tmem[UR70], idesc[UR71], UPT ;  /* 0x00ff460c130079ea */ /* 0x0009e2000b800015 */
[C---:B------:R-:W-:Y:S01]  /*5550*/  R2UR UR57, R3.reuse ;  /* 0x00000000033972ca */ /* 0x040fe200000e0000 */
[----:B------:R-:W-:Y:S01]  /*5560*/  UIADD3 UR18, UPT, UPT, UR30, 0x380, URZ ;  /* 0x000003801e127890 */ /* 0x000fe2000fffe0ff */
[C---:B------:R-:W-:Y:S01]  /*5570*/  R2UR UR55, R3.reuse ;  /* 0x00000000033772ca */ /* 0x040fe200000e0000 */
[----:B--2---:R-:W-:Y:S01]  /*5580*/  UIADD3 UR16, UPT, UPT, UR28, 0x1c0, URZ ;  /* 0x000001c01c107890 */ /* 0x004fe2000fffe0ff */
[----:B------:R-:W-:Y:S01]  /*5590*/  R2UR UR52, R3 ;  /* 0x00000000033472ca */ /* 0x000fe200000e0000 */
        /* <DEDUP_REMOVED lines=9> */
[----:B---3--:R-:W-:Y:S01]  /*5630*/  UIADD3 UR8, UPT, UPT, UR5, 0xc0, URZ ;  /* 0x000000c005087890 */ /* 0x008fe2000fffe0ff */
[----:B------:R-:W-:Y:S01]  /*5640*/  IMAD.MOV.U32 R3, RZ, RZ, 0x1 ;  /* 0x00000001ff037424 */ /* 0x000fe200078e00ff */
[----:B------:R-:W-:Y:S01]  /*5650*/  ULEA UR45, UR6, UR4, 0x3 ;  /* 0x00000004062d7291 */ /* 0x000fe2000f8e18ff */
[----:B------:R-:W-:Y:S01]  /*5660*/  LOP3.LUT R6, R25, 0xffff, RZ, 0xc0, !PT ;  /* 0x0000ffff19067812 */ /* 0x000fe200078ec0ff */
[----:B------:R-:W-:Y:S01]  /*5670*/  UIADD3 UR6, UPT, UPT, UR5, 0x100, URZ ;  /* 0x0000010005067890 */ /* 0x000fe2000fffe0ff */
[----:B------:R-:W-:Y:S01]  /*5680*/  IMAD.MOV.U32 R5, RZ, RZ, 0xffff ;  /* 0x0000ffffff057424 */ /* 0x000fe200078e00ff */
[----:B------:R-:W-:Y:S01]  /*5690*/  UIADD3 UR44, UPT, UPT, UR4, 0x88, URZ ;  /* 0x00000088042c7890 */ /* 0x000fe2000fffe0ff */
[----:B------:R-:W-:Y:S01]  /*56a0*/  SHF.R.U32.HI R6, RZ, 0x5, R6 ;  /* 0x00000005ff067819 */ /* 0x000fe20000011606 */
[----:B-1----:R-:W-:Y:S01]  /*56b0*/  UIADD3 UR10, UPT, UPT, UR5, 0x140, URZ ;  /* 0x00000140050a7890 */ /* 0x002fe2000fffe0ff */
[----:B------:R1:W-:Y:S01]  /*56c0*/  UTCHMMA tmem[UR49], gdesc[UR8], tmem[UR51], tmem[UR72], idesc[UR73], UPT ;  /* 0x00ff4808310079ea */ /* 0x0003e2000b800033 */
[----:B------:R-:W2:Y:S01]  /*56d0*/  S2UR UR68, SR_CgaCtaId ;  /* 0x00000000004479c3 */ /* 0x000ea20000008800 */
[----:B------:R-:W-:Y:S01]  /*56e0*/  UIADD3 UR4, UPT, UPT, UR5, 0x1c0, URZ ;  /* 0x000001c005047890 */ /* 0x000fe2000fffe0ff */
[----:B------:R-:W-:Y:S01]  /*56f0*/  IMAD.MOV.U32 R4, RZ, RZ, 0x1 ;  /* 0x00000001ff047424 */ /* 0x000fe200078e00ff */
[----:B------:R-:W-:Y:S01]  /*5700*/  UMOV UR7, 0x80004020 ;  /* 0x8000402000077882 */ /* 0x000fe20000000000 */
[----:B------:R-:W-:Y:S01]  /*5710*/  UMOV UR14, 0x0 ;  /* 0x00000000000e7882 */ /* 0x000fe20000000000 */
[----:B------:R-:W-:Y:S01]  /*5720*/  UMOV UR15, 0x8190490 ;  /* 0x08190490000f7882 */ /* 0x000fe20000000000 */
[----:B------:R3:W-:Y:S01]  /*5730*/  UTCHMMA tmem[UR53], gdesc[UR6], tmem[UR54], tmem[UR74], idesc[UR75], UPT ;  /* 0x00ff4a06350079ea */ /* 0x0007e2000b800036 */
[----:B------:R5:W-:Y:S01]  /*5740*/  UTCHMMA tmem[UR59], gdesc[UR10], tmem[UR60], tmem[UR14], idesc[UR15], UPT ;  /* 0x00ff0e0a3b0079ea */ /* 0x000be2000b80003c */
[----:B----4-:R-:W-:Y:S01]  /*5750*/  UMOV UR70, 0x0 ;  /* 0x0000000000467882 */ /* 0x010fe20000000000 */
[----:B------:R-:W-:Y:S01]  /*5760*/  UMOV UR71, 0x8190490 ;  /* 0x0819049000477882 */ /* 0x000fe20000000000 */
[----:B------:R-:W-:Y:S01]  /*5770*/  UMOV UR21, 0x40004040 ;  /* 0x4000404000157882 */ /* 0x000fe20000000000 */
[----:B------:R-:W-:Y:S01]  /*5780*/  UMOV UR12, UR48 ;  /* 0x00000030000c7c82 */ /* 0x000fe20008000000 */
[----:B------:R-:W-:Y:S01]  /*5790*/  UMOV UR13, 0x40004040 ;  /* 0x40004040000d7882 */ /* 0x000fe20000000000 */
[----:B------:R-:W-:Y:S01]  /*57a0*/  ELECT P0, URZ, PT ;  /* 0x0000000000ff782f */ /* 0x000fe20003800000 */
[----:B------:R-:W-:Y:S01]  /*57b0*/  VIADD R7, R6, 0x10 ;  /* 0x0000001006077836 */ /* 0x000fe20000000000 */
[----:B------:R-:W-:Y:S01]  /*57c0*/  UMOV UR76, 0x0 ;  /* 0x00000000004c7882 */ /* 0x000fe20000000000 */
[----:B------:R-:W-:Y:S01]  /*57d0*/  UMOV UR77, 0x8198490 ;  /* 0x08198490004d7882 */ /* 0x000fe20000000000 */
[----:B------:R-:W-:Y:S01]  /*57e0*/  UMOV UR17, 0x80004020 ;  /* 0x8000402000117882 */ /* 0x000fe20000000000 */
[----:B------:R-:W-:Y:S01]  /*57f0*/  UMOV UR19, 0x40004040 ;  /* 0x4000404000137882 */ /* 0x000fe20000000000 */
[----:B------:R-:W-:Y:S01]  /*5800*/  SHF.L.U32 R6, R5, R6, RZ ;  /* 0x0000000605067219 */ /* 0x000fe200000006ff */
[----:B------:R-:W-:Y:S01]  /*5810*/  UVIRTCOUNT.DEALLOC.SMPOOL 0x80 ;  /* 0x000000800000784c */ /* 0x000fe20000000000 */
[----:B------:R-:W-:Y:S01]  /*5820*/  SHF.L.U32 R7, R4, R7, RZ ;  /* 0x0000000704077219 */ /* 0x000fe200000006ff */
[----:B-1----:R-:W-:-:S03]  /*5830*/  UIADD3 UR8, UPT, UPT, UR5, 0x180, URZ ;  /* 0x0000018005087890 */ /* 0x002fc6000fffe0ff */
[----:B------:R-:W-:Y:S01]  /*5840*/  LOP3.LUT R6, R7, R6, RZ, 0xfc, !PT ;  /* 0x0000000607067212 */ /* 0x000fe200078efcff */
[----:B------:R-:W-:Y:S01]  /*5850*/  UMOV UR72, 0x0 ;  /* 0x0000000000487882 */ /* 0x000fe20000000000 */
[----:B------:R-:W-:Y:S01]  /*5860*/  UMOV UR73, 0x8190490 ;  /* 0x0819049000497882 */ /* 0x000fe20000000000 */
[----:B------:R-:W-:Y:S01]  /*5870*/  UMOV UR5, 0x80004020 ;  /* 0x8000402000057882 */ /* 0x000fe20000000000 */
[----:B------:R-:W-:Y:S01]  /*5880*/  @P0 PRMT R8, R3, 0x7610, R8 ;  /* 0x0000761003080816 */ /* 0x000fe20000000008 */
[----:B---3--:R-:W-:Y:S01]  /*5890*/  UMOV UR74, 0x0 ;  /* 0x00000000004a7882 */ /* 0x008fe20000000000 */
[----:B------:R-:W-:Y:S01]  /*58a0*/  UMOV UR75, 0x8198490 ;  /* 0x08198490004b7882 */ /* 0x000fe20000000000 */
[----:B------:R1:W-:Y:S01]  /*58b0*/  UTCHMMA tmem[UR66], gdesc[UR8], tmem[UR67], tmem[UR72], idesc[UR73], UPT ;  /* 0x00ff4808420079ea */ /* 0x0003e2000b800043 */
[----:B------:R3:W-:Y:S01]  /*58c0*/  UTCHMMA tmem[UR64], gdesc[UR4], tmem[UR65], tmem[UR70], idesc[UR71], UPT ;  /* 0x00ff4604400079ea */ /* 0x0007e2000b800041 */
[----:B------:R4:W-:Y:S01]  /*58d0*/  UTCBAR [UR50], URZ ;  /* 0x000000ff320073e9 */ /* 0x0009e200080000ff */
[----:B------:R-:W-:Y:S01]  /*58e0*/  UIADD3 UR7, UPT, UPT, UR45, 0x10, URZ ;  /* 0x000000102d077890 */ /* 0x000fe2000fffe0ff */
[----:B------:R4:W-:Y:S01]  /*58f0*/  UTCHMMA gdesc[UR30], gdesc[UR28], tmem[UR63], tmem[UR74], idesc[UR75], !UPT ;  /* 0x00ff4a1c1e0075ea */ /* 0x0009e2000f80003f */
[----:B-----5:R-:W-:Y:S01]  /*5900*/  UMOV UR10, 0x0 ;  /* 0x00000000000a7882 */ /* 0x020fe20000000000 */
[----:B------:R-:W-:Y:S01]  /*5910*/  UMOV UR11, 0x8198490 ;  /* 0x08198490000b7882 */ /* 0x000fe20000000000 */
[----:B------:R-:W-:Y:S01]  /*5920*/  UMOV UR14, UR47 ;  /* 0x0000002f000e7c82 */ /* 0x000fe20008000000 */
[----:B------:R-:W-:Y:S01]  /*5930*/  UMOV UR15, 0x80004020 ;  /* 0x80004020000f7882 */ /* 0x000fe20000000000 */
[----:B------:R-:W-:Y:S01]  /*5940*/  LOP3.LUT R5, R6, 0xffff, RZ, 0xc0, !PT ;  /* 0x0000ffff06057812 */ /* 0x000fe200078ec0ff */
[----:B-1----:R-:W-:Y:S01]  /*5950*/  UMOV UR73, 0x8198490 ;  /* 0x0819849000497882 */ /* 0x002fe20000000000 */
[----:B---3--:R-:W-:Y:S01]  /*5960*/  UMOV UR71, 0x8198490 ;  /* 0x0819849000477882 */ /* 0x008fe20000000000 */
[----:B------:R4:W-:Y:S01]  /*5970*/  UTCHMMA gdesc[UR40], gdesc[UR42], tmem[UR62], tmem[UR72], idesc[UR73], UPT ;  /* 0x00ff482a280075ea */ /* 0x0009e2000b80003e */
[----:B------:R4:W-:Y:S01]  /*5980*/  UTCHMMA gdesc[UR36], gdesc[UR38], tmem[UR61], tmem[UR70], idesc[UR71], UPT ;  /* 0x00ff4626240075ea */ /* 0x0009e2000b80003d */
[----:B------:R4:W-:Y:S01]  /*5990*/  UTCHMMA gdesc[UR32], gdesc[UR34], tmem[UR58], tmem[UR10], idesc[UR11], UPT ;  /* 0x00ff0a22200075ea */ /* 0x0009e2000b80003a */
[----:B------:R4:W-:Y:S01]  /*59a0*/  UTCHMMA gdesc[UR24], gdesc[UR26], tmem[UR57], tmem[UR74], idesc[UR75], UPT ;  /* 0x00ff4a1a180075ea */ /* 0x0009e2000b800039 */
[----:B------:R4:W-:Y:S01]  /*59b0*/  UTCHMMA gdesc[UR20], gdesc[UR22], tmem[UR56], tmem[UR72], idesc[UR73], UPT ;  /* 0x00ff4816140075ea */ /* 0x0009e2000b800038 */
[----:B------:R4:W-:Y:S01]  /*59c0*/  UTCHMMA gdesc[UR12], gdesc[UR14], tmem[UR55], tmem[UR70], idesc[UR71], UPT ;  /* 0x00ff460e0c0075ea */ /* 0x0009e2000b800037 */
[----:B------:R4:W-:Y:S01]  /*59d0*/  UTCHMMA gdesc[UR18], gdesc[UR16], tmem[UR52], tmem[UR76], idesc[UR77], UPT ;  /* 0x00ff4c10120075ea */ /* 0x0009e2000b800034 */
[----:B------:R4:W-:Y:S01]  /*59e0*/  UTCBAR [UR46], URZ ;  /* 0x000000ff2e0073e9 */ /* 0x0009e200080000ff */
[----:B------:R4:W-:Y:S01]  /*59f0*/  UTCBAR [UR7], URZ ;  /* 0x000000ff070073e9 */ /* 0x0009e200080000ff */
[----:B------:R4:W-:Y:S01]  /*5a00*/  UTCBAR [UR44], URZ ;  /* 0x000000ff2c0073e9 */ /* 0x0009e200080000ff */
[----:B------:R-:W-:-:S02]  /*5a10*/  UMOV UR4, 0x40 ;  /* 0x0000004000047882 */ /* 0x000fc40000000000 */
[----:B--2---:R-:W-:-:S09]  /*5a20*/  ULEA UR4, UR68, UR4, 0x18 ;  /* 0x0000000444047291 */ /* 0x004fd2000f8ec0ff */
[----:B------:R-:W-:Y:S01]  /*5a30*/  @P0 STS.U8 [UR4], R8 ;  /* 0x00000008ff000988 */ /* 0x000fe20008000004 */
[----:B------:R-:W-:Y:S06]  /*5a40*/  BAR.SYNC.DEFER_BLOCKING 0x5, 0x1a0 ;  /* 0x0146800000007b1d */ /* 0x000fec0000010000 */
[----:B------:R-:W-:Y:S01]  /*5a50*/  NOP ;  /* 0x0000000000007918 */ /* 0x000fe20000000000 */
[----:B------:R-:W-:Y:S02]  /*5a60*/  UMOV UR4, 0x50 ;  /* 0x0000005000047882 */ /* 0x000fe40000000000 */
[----:B------:R-:W-:-:S09]  /*5a70*/  ULEA UR6, UR68, UR4, 0x18 ;  /* 0x0000000444067291 */ /* 0x000fd2000f8ec0ff */
[----:B------:R-:W1:Y:S02]  /*5a80*/  LDS R3, [UR6] ;  /* 0x00000006ff037984 */ /* 0x000e640008000800 */
[----:B-1----:R-:W-:-:S04]  /*5a90*/  LOP3.LUT R4, R6, 0xffff, R3, 0x80, !PT ;  /* 0x0000ffff06047812 */ /* 0x002fc800078e8003 */
[----:B------:R-:W-:-:S13]  /*5aa0*/  ISETP.NE.AND P0, PT, R4, R5, PT ;  /* 0x000000050400720c */ /* 0x000fda0003f05270 */
[----:B----4-:R-:W-:Y:S05]  /*5ab0*/  @P0 BRA `(.L_x_48) ;  /* 0x0000000000500947 */ /* 0x010fea0003800000 */
[----:B------:R-:W-:Y:S02]  /*5ac0*/  SHF.R.U32.HI R3, RZ, 0x10, R3 ;  /* 0x00000010ff037819 */ /* 0x000fe40000011603 */
[----:B------:R-:W-:-:S04]  /*5ad0*/  SHF.R.U32.HI R4, RZ, 0x10, R6 ;  /* 0x00000010ff047819 */ /* 0x000fc80000011606 */
[----:B------:R-:W-:-:S04]  /*5ae0*/  LOP3.LUT R3, R3, R4, RZ, 0xc0, !PT ;  /* 0x0000000403037212 */ /* 0x000fc800078ec0ff */
[----:B------:R-:W-:-:S13]  /*5af0*/  ISETP.NE.AND P0, PT, R3, R4, PT ;  /* 0x000000040300720c */ /* 0x000fda0003f05270 */
[----:B------:R-:W-:Y:S05]  /*5b00*/  @P0 BRA `(.L_x_49) ;  /* 0x0000000000300947 */ /* 0x000fea0003800000 */
[----:B------:R-:W-:Y:S01]  /*5b10*/  R2UR UR4, R6 ;  /* 0x00000000060472ca */ /* 0x000fe200000e0000 */
[----:B------:R-:W1:-:S12]  /*5b20*/  S2R R4, SR_LANEID ;  /* 0x0000000000047919 */ /* 0x000e580000000000 */
[----:B------:R-:W-:-:S03]  /*5b30*/  ULOP3.LUT UR5, URZ, UR4, URZ, 0x33, !UPT ;  /* 0x00000004ff057292 */ /* 0x000fc6000f8e33ff */
[----:B------:R-:W-:Y:S02]  /*5b40*/  VOTEU.ANY UR4, UPT, PT ;  /* 0x0000000000047886 */ /* 0x000fe400038e0100 */
[----:B------:R-:W-:Y:S01]  /*5b50*/  UFLO.U32 UR4, UR4 ;  /* 0x00000004000472bd */ /* 0x000fe200080e0000 */
[----:B------:R-:W-:-:S04]  /*5b60*/  IMAD.U32 R3, RZ, RZ, UR5 ;  /* 0x00000005ff037e24 */ /* 0x000fc8000f8e00ff */
[----:B------:R-:W2:Y:S02]  /*5b70*/  REDUX UR7, R3 ;  /* 0x00000000030773c4 */ /* 0x000ea40000000000 */
[----:B------:R3:W-:Y:S01]  /*5b80*/  UTCATOMSWS.AND URZ, UR5 ;  /* 0x0000000500ff79e3 */ /* 0x0007e20008000000 */
[----:B-1----:R-:W-:Y:S01]  /*5b90*/  ISETP.EQ.U32.AND P0, PT, R4, UR4, PT ;  /* 0x0000000404007c0c */ /* 0x002fe2000bf02070 */
[----:B--2---:R-:W-:-:S12]  /*5ba0*/  IMAD.U32 R4, RZ, RZ, UR7 ;  /* 0x00000007ff047e24 */ /* 0x004fd8000f8e00ff */
[----:B------:R3:W-:Y:S01]  /*5bb0*/  @P0 ATOMS.AND RZ, [UR6], R4 ;  /* 0x00000004ffff098c */ /* 0x0007e2000a800006 */
[----:B------:R-:W-:Y:S05]  /*5bc0*/  BRA `(.L_x_50) ;  /* 0x0000000000147947 */ /* 0x000fea0003800000 */
.L_x_49:
[----:B------:R-:W-:Y:S02]  /*5bd0*/  MOV R4, 0x5bf0 ;  /* 0x00005bf000047802 */ /* 0x000fe40000000f00 */
[----:B------:R-:W-:Y:S05]  /*5be0*/  CALL.REL.NOINC `($__internal_0_$__cuda_sm10x_tcgen05_guardrail_trap_col_being_dealloced_not_returned_by_alloc) ;  /* 0x0000004c00987944 */ /* 0x000fea0003c00000 */
[----:B------:R-:W-:Y:S05]  /*5bf0*/  BRA `(.L_x_50) ;  /* 0x0000000000087947 */ /* 0x000fea0003800000 */
.L_x_48:
[----:B------:R-:W-:Y:S02]  /*5c00*/  MOV R4, 0x5c20 ;  /* 0x00005c2000047802 */ /* 0x000fe40000000f00 */
[----:B------:R-:W-:Y:S05]  /*5c10*/  CALL.REL.NOINC `($__internal_2_$__cuda_sm10x_tcgen05_guardrail_trap_unallocated_columns_being_dealloced) ;  /* 0x0000004c00a47944 */ /* 0x000fea0003c00000 */
.L_x_50:
[----:B------:R-:W-:Y:S01]  /*5c20*/  NOP ;  /* 0x0000000000007918 */ /* 0x000fe20000000000 */
[----:B------:R-:W-:Y:S05]  /*5c30*/  BRA `(.L_x_11) ;  /* 0x0000000000087947 */ /* 0x000fea0003800000 */
.L_x_9:
[----:B------:R-:W-:-:S08]  /*5c40*/  NOP ;  /* 0x0000000000007918 */ /* 0x000fd00000000000 */
[----:B------:R-:W1:-:S00]  /*5c50*/  USETMAXREG.DEALLOC.CTAPOOL 0x18 ;  /* 0x00000018000079c8 */ /* 0x000e4000080e0500 */
.L_x_11:
[----:B-1----:R-:W-:-:S13]  /*5c60*/  R2UR UR4, R2 ;  /* 0x00000000020472ca */ /* 0x002fda00000e0000 */
[----:B------:R-:W-:-:S04]  /*5c70*/  UIADD3 UR4, UPT, UPT, UR4, -0x4, URZ ;  /* 0xfffffffc04047890 */ /* 0x000fc8000fffe0ff */
[----:B------:R-:W-:-:S09]  /*5c80*/  UISETP.GT.U32.AND UP0, UPT, UR4, 0x7, UPT ;  /* 0x000000070400788c */ /* 0x000fd2000bf04070 */
[----:B------:R-:W-:Y:S05]  /*5c90*/  BRA.U UP0, `(.L_x_51) ;  /* 0x0000003100dc7547 */ /* 0x000fea000b800000 */
.L_x_52:
[----:B------:R-:W-:-:S08]  /*5ca0*/  NOP ;  /* 0x0000000000007918 */ /* 0x000fd00000000000 */
[----:B------:R-:W1:Y:S02]  /*5cb0*/  USETMAXREG.TRY_ALLOC.CTAPOOL UP0, 0x90 ;  /* 0x00000090000079c8 */ /* 0x000e640008000600 */
[----:B-1----:R-:W-:Y:S05]  /*5cc0*/  BRA.U !UP0, `(.L_x_52) ;  /* 0xfffffffd08f47547 */ /* 0x002fea000b83ffff */
[----:B------:R-:W1:Y:S01]  /*5cd0*/  S2UR UR10, SR_CTAID.X ;  /* 0x00000000000a79c3 */ /* 0x000e620000002500 */
[----:B------:R-:W4:Y:S01]  /*5ce0*/  LDCU UR9, c[0x0][0x380] ;  /* 0x00007000ff0977ac */ /* 0x000f220008000800 */
[----:B------:R-:W5:Y:S01]  /*5cf0*/  LDCU UR11, c[0x0][0x38c] ;  /* 0x00007180ff0b77ac */ /* 0x000f620008000800 */
[----:B----4-:R-:W-:Y:S02]  /*5d00*/  UIADD3 UR8, UPT, UPT, UR9, -0x1, URZ ;  /* 0xffffffff09087890 */ /* 0x010fe4000fffe0ff */
[----:B------:R-:W-:Y:S02]  /*5d10*/  UIADD3 UR6, UPT, UPT, -UR9, URZ, URZ ;  /* 0x000000ff09067290 */ /* 0x000fe4000fffe1ff */
[----:B------:R-:W-:Y:S02]  /*5d20*/  USHF.R.S32.HI UR4, URZ, 0x1f, UR8 ;  /* 0x0000001fff047899 */ /* 0x000fe40008011408 */
[----:B-1----:R-:W-:Y:S02]  /*5d30*/  ULEA UR10, UR10, UR9, 0x7 ;  /* 0x000000090a0a7291 */ /* 0x002fe4000f8e38ff */
[----:B------:R-:W-:-:S02]  /*5d40*/  USHF.R.S32.HI UR7, URZ, 0x1f, UR6 ;  /* 0x0000001fff077899 */ /* 0x000fc40008011406 */
[----:B---3-5:R-:W-:Y:S02]  /*5d50*/  UIADD3 UR5, UPT, UPT, UR10, -UR11, URZ ;  /* 0x8000000b0a057290 */ /* 0x028fe4000fffe0ff */
[----:B------:R-:W-:Y:S02]  /*5d60*/  ULEA.HI UR6, UR4, UR8, URZ, 0x7 ;  /* 0x0000000804067291 */ /* 0x000fe4000f8f38ff */
[----:B------:R-:W-:Y:S02]  /*5d70*/  USHF.R.S32.HI UR4, URZ, 0x1f, UR5 ;  /* 0x0000001fff047899 */ /* 0x000fe40008011405 */
[----:B------:R-:W-:Y:S02]  /*5d80*/  ULEA.HI UR7, UR7, -UR9, URZ, 0x7 ;  /* 0x8000000907077291 */ /* 0x000fe4000f8f38ff */
[----:B------:R-:W-:Y:S02]  /*5d90*/  ULEA.HI UR4, UR4, UR5, URZ, 0x7 ;  /* 0x0000000504047291 */ /* 0x000fe4000f8f38ff */
[----:B------:R-:W-:-:S02]  /*5da0*/  UISETP.GT.AND UP1, UPT, UR9, URZ, UPT ;  /* 0x000000ff0900728c */ /* 0x000fc4000bf24270 */
[----:B------:R-:W-:Y:S02]  /*5db0*/  USHF.R.S32.HI UR5, URZ, 0x7, UR7 ;  /* 0x00000007ff057899 */ /* 0x000fe40008011407 */
[----:B------:R-:W-:Y:S02]  /*5dc0*/  USHF.R.S32.HI UR4, URZ, 0x7, UR4 ;  /* 0x00000007ff047899 */ /* 0x000fe40008011404 */
[----:B------:R-:W-:Y:S02]  /*5dd0*/  ULEA.HI.SX32 UR6, UR6, 0x1, 0x19 ;  /* 0x0000000106067891 */ /* 0x000fe4000f8fcaff */
[----:B------:R-:W-:Y:S02]  /*5de0*/  UIADD3 UR5, UPT, UPT, -UR5, URZ, URZ ;  /* 0x000000ff05057290 */ /* 0x000fe4000fffe1ff */
[----:B------:R-:W-:-:S04]  /*5df0*/  UISETP.LT.AND UP0, UPT, URZ, UR4, UPT ;  /* 0x00000004ff00728c */ /* 0x000fc8000bf01270 */
[----:B------:R-:W-:Y:S01]  /*5e00*/  USEL UR7, URZ, UR4, !UP0 ;  /* 0x00000004ff077287 */ /* 0x000fe2000c000000 */
[----:B------:R-:W-:-:S03]  /*5e10*/  @!UP1 UMOV UR6, UR5 ;  /* 0x0000000500069c82 */ /* 0x000fc60008000000 */
[----:B------:R-:W-:-:S04]  /*5e20*/  UIADD3 UR4, UPT, UPT, UR6, -UR7, URZ ;  /* 0x8000000706047290 */ /* 0x000fc8000fffe0ff */
[----:B------:R-:W-:Y:S01]  /*5e30*/  UISETP.GE.AND UP0, UPT, UR4, 0x1, UPT ;  /* 0x000000010400788c */ /* 0x000fe2000bf06270 */
[----:B------:R-:W-:Y:S08]  /*5e40*/  BAR.SYNC.DEFER_BLOCKING 0x5, 0x1a0 ;  /* 0x0146800000007b1d */ /* 0x000ff00000010000 */
[----:B------:R-:W-:Y:S05]  /*5e50*/  BRA.U !UP0, `(.L_x_53) ;  /* 0x0000002108007547 */ /* 0x000fea000b800000 */
[----:B------:R-:W1:Y:S01]  /*5e60*/  S2R R2, SR_CTAID.X ;  /* 0x0000000000027919 */ /* 0x000e620000002500 */
[----:B------:R-:W3:Y:S01]  /*5e70*/  S2UR UR8, SR_CgaCtaId ;  /* 0x00000000000879c3 */ /* 0x000ee20000008800 */
[----:B------:R-:W-:Y:S01]  /*5e80*/  LOP3.LUT R4, R0, 0x7f, RZ, 0xc0, !PT ;  /* 0x0000007f00047812 */ /* 0x000fe200078ec0ff */
[----:B--2---:R-:W-:Y:S01]  /*5e90*/  IMAD.U32 R3, RZ, RZ, UR11 ;  /* 0x0000000bff037e24 */ /* 0x004fe2000f8e00ff */
[----:B------:R-:W2:Y:S01]  /*5ea0*/  S2R R103, SR_TID.X ;  /* 0x0000000000677919 */ /* 0x000ea20000002100 */
[----:B------:R-:W-:Y:S01]  /*5eb0*/  SHF.R.U32.HI R106, RZ, 0x2, R0 ;  /* 0x00000002ff6a7819 */ /* 0x000fe20000011600 */
[----:B------:R-:W-:Y:S01]  /*5ec0*/  IMAD.U32 R102, RZ, RZ, UR7 ;  /* 0x00000007ff667e24 */ /* 0x000fe2000f8e00ff */
[----:B------:R-:W-:Y:S01]  /*5ed0*/  UMOV UR17, 0x400 ;  /* 0x0000040000117882 */ /* 0x000fe20000000000 */
[----:B------:R-:W-:Y:S01]  /*5ee0*/  IADD3 R3, PT, PT, -R3, UR10, R4 ;  /* 0x0000000a03037c10 */ /* 0x000fe2000fffe104 */
[----:B------:R-:W4:Y:S01]  /*5ef0*/  S2UR UR5, SR_CgaCtaId ;  /* 0x00000000000579c3 */ /* 0x000f220000008800 */
[----:B------:R-:W-:Y:S01]  /*5f00*/  IMAD.MOV.U32 R99, RZ, RZ, 0x1 ;  /* 0x00000001ff637424 */ /* 0x000fe200078e00ff */
[----:B------:R-:W-:Y:S01]  /*5f10*/  UMOV UR4, 0x400 ;  /* 0x0000040000047882 */ /* 0x000fe20000000000 */
[----:B------:R-:W-:Y:S01]  /*5f20*/  IMAD.MOV.U32 R98, RZ, RZ, 0x1 ;  /* 0x00000001ff627424 */ /* 0x000fe200078e00ff */
[----:B------:R-:W-:Y:S01]  /*5f30*/  UIADD3 UR15, UPT, UPT, -UR6, UR7, URZ ;  /* 0x00000007060f7290 */ /* 0x000fe2000fffe1ff */
[----:B------:R-:W-:Y:S01]  /*5f40*/  UMOV UR14, 0x1 ;  /* 0x00000001000e7882 */ /* 0x000fe20000000000 */
[----:B------:R-:W-:Y:S01]  /*5f50*/  UMOV UR13, URZ ;  /* 0x000000ff000d7c82 */ /* 0x000fe20008000000 */
[----:B------:R-:W-:Y:S01]  /*5f60*/  UMOV UR16, URZ ;  /* 0x000000ff00107c82 */ /* 0x000fe20008000000 */
[----:B------:R-:W5:Y:S01]  /*5f70*/  LDCU UR10, c[0x0][0x7d4] ;  /* 0x0000fa80ff0a77ac */ /* 0x000f620008000800 */
[----:B------:R-:W-:Y:S01]  /*5f80*/  UMOV UR12, URZ ;  /* 0x000000ff000c7c82 */ /* 0x000fe20008000000 */
[----:B---3--:R-:W-:-:S03]  /*5f90*/  ULEA UR17, UR8, UR17, 0x18 ;  /* 0x0000001108117291 */ /* 0x008fc6000f8ec0ff */
[----:B------:R-:W-:Y:S01]  /*5fa0*/  UMOV UR8, URZ ;  /* 0x000000ff00087c82 */ /* 0x000fe20008000000 */
[----:B-1----:R-:W-:Y:S01]  /*5fb0*/  IMAD R2, R2, 0x80, R4 ;  /* 0x0000008002027824 */ /* 0x002fe200078e0204 */
[----:B------:R-:W-:Y:S01]  /*5fc0*/  LOP3.LUT R4, R106, 0x20, RZ, 0xc0, !PT ;  /* 0x000000206a047812 */ /* 0x000fe200078ec0ff */
[----:B----4-:R-:W-:Y:S01]  /*5fd0*/  ULEA UR4, UR5, UR4, 0x18 ;  /* 0x0000000405047291 */ /* 0x010fe2000f8ec0ff */
[----:B--2---:R-:W-:Y:S02]  /*5fe0*/  IMAD R106, R103, 0x10000, R106 ;  /* 0x00010000676a7824 */ /* 0x004fe400078e026a */
[----:B------:R-:W-:Y:S01]  /*5ff0*/  IADD3 R100, PT, PT, -R2, UR11, RZ ;  /* 0x0000000b02647c10 */ /* 0x000fe2000fffe1ff */
[----:B------:R-:W-:Y:S01]  /*6000*/  IMAD.IADD R5, R3, 0x1, -R4 ;  /* 0x0000000103057824 */ /* 0x000fe200078e0a04 */
[----:B------:R-:W-:Y:S02]  /*6010*/  SHF.R.U32.HI R3, RZ, 0x3, R103 ;  /* 0x00000003ff037819 */ /* 0x000fe40000011667 */
[----:B------:R-:W-:Y:S01]  /*6020*/  LOP3.LUT R106, R106, 0x600020, RZ, 0xc0, !PT ;  /* 0x006000206a6a7812 */ /* 0x000fe200078ec0ff */
[----:B------:R-:W-:Y:S01]  /*6030*/  IMAD R102, R102, -0x80, R5 ;  /* 0xffffff8066667824 */ /* 0x000fe200078e0205 */
[----:B------:R-:W-:-:S02]  /*6040*/  LOP3.LUT R3, R3, 0x10, RZ, 0xc0, !PT ;  /* 0x0000001003037812 */ /* 0x000fc400078ec0ff */
[----:B------:R-:W-:Y:S02]  /*6050*/  ISETP.GE.AND P0, PT, R100, 0x1, PT ;  /* 0x000000016400780c */ /* 0x000fe40003f06270 */
[C---:B------:R-:W-:Y:S01]  /*6060*/  LOP3.LUT R101, R106.reuse, 0x40, RZ, 0xfc, !PT ;  /* 0x000000406a657812 */ /* 0x040fe200078efcff */
[----:B------:R-:W-:Y:S01]  /*6070*/  IMAD.IADD R104, R106, 0x1, -R3 ;  /* 0x000000016a687824 */ /* 0x000fe200078e0a03 */
[----:B-----5:R-:W-:-:S09]  /*6080*/  P2R R2, PR, RZ, 0x1 ;  /* 0x00000001ff027803 */ /* 0x020fd20000000000 */
.L_x_59:
[----:B------:R-:W-:Y:S02]  /*6090*/  USHF.L.U32 UR6, UR12, 0x1f, URZ ;  /* 0x0000001f0c067899 */ /* 0x000fe400080006ff */
[----:B------:R-:W-:Y:S02]  /*60a0*/  ULEA UR9, UR8, UR4, 0x3 ;  /* 0x0000000408097291 */ /* 0x000fe4000f8e18ff */
[----:B------:R-:W-:Y:S02]  /*60b0*/  USHF.L.U32 UR5, UR16, 0x1f, URZ ;  /* 0x0000001f10057899 */ /* 0x000fe400080006ff */
[----:B------:R-:W-:-:S04]  /*60c0*/  MOV R2, UR6 ;  /* 0x0000000600027c02 */ /* 0x000fc80008000f00 */
[----:B-1----:R-:W-:Y:S01]  /*60d0*/  MOV R6, UR5 ;  /* 0x0000000500067c02 */ /* 0x002fe20008000f00 */
[----:B------:R-:W1:Y:S02]  /*60e0*/  SYNCS.PHASECHK.TRANS64.TRYWAIT P0, [UR9+0x30], R2 ;  /* 0x00003002ff0075a7 */ /* 0x000e640008001109 */
[----:B-1----:R-:W-:Y:S05]  /*60f0*/  @!P0 BRA `(.L_x_54) ;  /* 0x0000004400748947 */ /* 0x002fea0003800000 */
.L_x_134:
[----:B------:R-:W2:Y:S01]  /*6100*/  SYNCS.PHASECHK.TRANS64.TRYWAIT P0, [UR4+0x60], R6 ;  /* 0x00006006ff0075a7 */ /* 0x000ea20008001104 */
[----:B------:R-:W-:Y:S02]  /*6110*/  ISETP.GE.AND P1, PT, R100, 0x1, PT ;  /* 0x000000016400780c */ /* 0x000fe40003f26270 */
[----:B------:R-:W-:Y:S02]  /*6120*/  R2UR UR6, R106 ;  /* 0x000000006a0672ca */ /* 0x000fe400000e0000 */
[----:B-1----:R-:W-:-:S04]  /*6130*/  SEL R3, R102, 0x80, P1 ;  /* 0x0000008066037807 */ /* 0x002fc80000800000 */
[----:B------:R-:W-:-:S04]  /*6140*/  SHF.R.S32.HI R4, RZ, 0x1f, R3 ;  /* 0x0000001fff047819 */ /* 0x000fc80000011403 */
[----:B------:R-:W-:-:S04]  /*6150*/  LEA.HI R4, R4, R3, RZ, 0x6 ;  /* 0x0000000304047211 */ /* 0x000fc800078f30ff */
[C---:B------:R-:W-:Y:S02]  /*6160*/  LOP3.LUT R2, R4.reuse, 0xffffffc0, RZ, 0xc0, !PT ;  /* 0xffffffc004027812 */ /* 0x040fe400078ec0ff */
[----:B------:R-:W-:Y:S02]  /*6170*/  SHF.R.S32.HI R5, RZ, 0x6, R4 ;  /* 0x00000006ff057819 */ /* 0x000fe40000011404 */
[C---:B------:R-:W-:Y:S02]  /*6180*/  ISETP.NE.AND P1, PT, R3.reuse, R2, PT ;  /* 0x000000020300720c */ /* 0x040fe40003f25270 */
[----:B------:R-:W-:Y:S02]  /*6190*/  LEA.HI.SX32 R4, R4, 0xffffffff, 0x1a ;  /* 0xffffffff04047811 */ /* 0x000fe400078fd2ff */
[----:B------:R-:W-:Y:S01]  /*61a0*/  ISETP.LT.AND P1, PT, R3, RZ, P1 ;  /* 0x000000ff0300720c */ /* 0x000fe20000f21270 */
[----:B--2---:R-:W-:-:S12]  /*61b0*/  @!P0 BRA `(.L_x_55) ;  /* 0x0000004400608947 */ /* 0x004fd80003800000 */
.L_x_136:
[----:B------:R-:W2:Y:S01]  /*61c0*/  LDTM.x32 R12, tmem[UR6] ;  /* 0x00000006000c79ee */ /* 0x000ea200082c0000 */
[----:B------:R-:W-:Y:S01]  /*61d0*/  VIADDMNMX R3, R3, -R2, 0x20, PT ;  /* 0x0000002003037446 */ /* 0x000fe20003800902 */
[----:B------:R-:W-:Y:S01]  /*61e0*/  @!P1 IMAD.MOV R4, RZ, RZ, R5 ;  /* 0x000000ffff049224 */ /* 0x000fe200078e0205 */
[----:B------:R-:W-:Y:S01]  /*61f0*/  R2UR UR6, R101 ;  /* 0x00000000650672ca */ /* 0x000fe200000e0000 */
[----:B------:R-:W-:Y:S01]  /*6200*/  IMAD.MOV.U32 R106, RZ, RZ, -0x1 ;  /* 0xffffffffff6a7424 */ /* 0x000fe200078e00ff */
[----:B------:R-:W-:Y:S01]  /*6210*/  LOP3.LUT R105, R103, 0x80, RZ, 0xc0, !PT ;  /* 0x0000008067697812 */ /* 0x000fe200078ec0ff */
[----:B------:R-:W-:Y:S01]  /*6220*/  IMAD R3, R4, 0x20, R3 ;  /* 0x0000002004037824 */ /* 0x000fe200078e0203 */
[C---:B------:R-:W-:Y:S02]  /*6230*/  R2UR UR11, R104.reuse ;  /* 0x00000000680b72ca */ /* 0x040fe400000e0000 */
[----:B------:R-:W-:Y:S02]  /*6240*/  R2UR UR7, R104 ;  /* 0x00000000680772ca */ /* 0x000fe400000e0000 */
[----:B------:R-:W-:-:S02]  /*6250*/  VIMNMX R5, PT, PT, RZ, R3, !PT ;  /* 0x00000003ff057248 */ /* 0x000fc40007fe0100 */
[----:B------:R-:W-:Y:S02]  /*6260*/  VIMNMX R3, PT, PT, R3, 0x20, !PT ;  /* 0x0000002003037848 */ /* 0x000fe40007fe0100 */
[----:B------:R-:W-:-:S03]  /*6270*/  SHF.L.U32 R2, R106, R5, RZ ;  /* 0x000000056a027219 */ /* 0x000fc600000006ff */
[----:B------:R-:W-:Y:S01]  /*6280*/  VIADD R3, R3, 0xffffffe0 ;  /* 0xffffffe003037836 */ /* 0x000fe20000000000 */
[C---:B------:R-:W-:Y:S02]  /*6290*/  R2P PR, R2.reuse, 0x7e ;  /* 0x0000007e02007804 */ /* 0x040fe40000000000 */
[----:B------:R-:W-:Y:S02]  /*62a0*/  LOP3.LUT R4, R2, 0x1, RZ, 0xc0, !PT ;  /* 0x0000000102047812 */ /* 0x000fe400078ec0ff */
[----:B------:R-:W-:Y:S02]  /*62b0*/  SHF.L.U32 R106, R106, R3, RZ ;  /* 0x000000036a6a7219 */ /* 0x000fe400000006ff */
[----:B--2---:R-:W-:Y:S02]  /*62c0*/  SEL R85, R13, 0xff800000, P1 ;  /* 0xff8000000d557807 */ /* 0x004fe40000800000 */
[----:B------:R-:W-:Y:S02]  /*62d0*/  SEL R80, R14, 0xff800000, P2 ;  /* 0xff8000000e507807 */ /* 0x000fe40001000000 */
[----:B------:R-:W-:-:S02]  /*62e0*/  SEL R81, R15, 0xff800000, P3 ;  /* 0xff8000000f517807 */ /* 0x000fc40001800000 */
[----:B------:R-:W-:Y:S02]  /*62f0*/  SEL R88, R16, 0xff800000, P4 ;  /* 0xff80000010587807 */ /* 0x000fe40002000000 */
[----:B------:R-:W-:Y:S02]  /*6300*/  SEL R89, R17, 0xff800000, P5 ;  /* 0xff80000011597807 */ /* 0x000fe40002800000 */
[----:B------:R-:W-:Y:S02]  /*6310*/  SEL R90, R18, 0xff800000, P6 ;  /* 0xff800000125a7807 */ /* 0x000fe40003000000 */
[----:B------:R-:W-:-:S05]  /*6320*/  R2P PR, R2.B1, 0x7f ;  /* 0x0000007f02007804 */ /* 0x000fca0000001000 */
[----:B------:R-:W-:Y:S02]  /*6330*/  SEL R74, R20, 0xff800000, P0 ;  /* 0xff800000144a7807 */ /* 0x000fe40000000000 */
[----:B------:R-:W-:Y:S02]  /*6340*/  SEL R75, R21, 0xff800000, P1 ;  /* 0xff800000154b7807 */ /* 0x000fe40000800000 */
[----:B------:R-:W-:Y:S02]  /*6350*/  SEL R72, R22, 0xff800000, P2 ;  /* 0xff80000016487807 */ /* 0x000fe40001000000 */
[----:B------:R-:W-:Y:S02]  /*6360*/  SEL R73, R23, 0xff800000, P3 ;  /* 0xff80000017497807 */ /* 0x000fe40001800000 */
[----:B------:R-:W-:Y:S02]  /*6370*/  SEL R82, R24, 0xff800000, P4 ;  /* 0xff80000018527807 */ /* 0x000fe40002000000 */
[----:B------:R-:W-:-:S02]  /*6380*/  SEL R83, R25, 0xff800000, P5 ;  /* 0xff80000019537807 */ /* 0x000fc40002800000 */
[----:B------:R-:W-:Y:S02]  /*6390*/  SEL R86, R26, 0xff800000, P6 ;  /* 0xff8000001a567807 */ /* 0x000fe40003000000 */
[----:B------:R-:W-:-:S05]  /*63a0*/  R2P PR, R2.B2, 0x7f ;  /* 0x0000007f02007804 */ /* 0x000fca0000002000 */
[----:B------:R-:W-:Y:S02]  /*63b0*/  SEL R44, R28, 0xff800000, P0 ;  /* 0xff8000001c2c7807 */ /* 0x000fe40000000000 */
[----:B------:R-:W-:Y:S02]  /*63c0*/  ISETP.NE.U32.AND P0, PT, R4, 0x1, PT ;  /* 0x000000010400780c */ /* 0x000fe40003f05070 */
[----:B------:R-:W-:Y:S02]  /*63d0*/  SEL R45, R29, 0xff800000, P1 ;  /* 0xff8000001d2d7807 */ /* 0x000fe40000800000 */
[----:B------:R-:W-:Y:S02]  /*63e0*/  SEL R84, R12, 0xff800000, !P0 ;  /* 0xff8000000c547807 */ /* 0x000fe40004000000 */
[----:B------:R-:W-:Y:S02]  /*63f0*/  LOP3.LUT P0, RZ, R2, 0x80, RZ, 0xc0, !PT ;  /* 0x0000008002ff7812 */ /* 0x000fe4000780c0ff */
[----:B------:R-:W-:-:S02]  /*6400*/  SEL R46, R30, 0xff800000, P2 ;  /* 0xff8000001e2e7807 */ /* 0x000fc40001000000 */
[----:B------:R-:W-:Y:S02]  /*6410*/  SEL R91, R19, 0xff800000, P0 ;  /* 0xff800000135b7807 */ /* 0x000fe40000000000 */
[C---:B------:R-:W-:Y:S02]  /*6420*/  LOP3.LUT P0, RZ, R2.reuse, 0x8000, RZ, 0xc0, !PT ;  /* 0x0000800002ff7812 */ /* 0x040fe4000780c0ff */
[----:B------:R-:W-:Y:S02]  /*6430*/  SEL R47, R31, 0xff800000, P3 ;  /* 0xff8000001f2f7807 */ /* 0x000fe40001800000 */
[----:B------:R-:W-:Y:S02]  /*6440*/  SEL R87, R27, 0xff800000, P0 ;  /* 0xff8000001b577807 */ /* 0x000fe40000000000 */
[----:B------:R-:W-:Y:S02]  /*6450*/  LOP3.LUT P0, RZ, R2, 0x800000, RZ, 0xc0, !PT ;  /* 0x0080000002ff7812 */ /* 0x000fe4000780c0ff */
[----:B------:R-:W-:-:S02]  /*6460*/  SEL R78, R32, 0xff800000, P4 ;  /* 0xff800000204e7807 */ /* 0x000fc40002000000 */
[----:B------:R-:W-:Y:S02]  /*6470*/  SEL R77, R35, 0xff800000, P0 ;  /* 0xff800000234d7807 */ /* 0x000fe40000000000 */
[----:B------:R-:W-:Y:S02]  /*6480*/  SEL R79, R33, 0xff800000, P5 ;  /* 0xff800000214f7807 */ /* 0x000fe40002800000 */
[----:B------:R-:W-:Y:S02]  /*6490*/  SEL R76, R34, 0xff800000, P6 ;  /* 0xff800000224c7807 */ /* 0x000fe40003000000 */
[----:B-1----:R-:W1:Y:S01]  /*64a0*/  LDTM.x32 R4, tmem[UR6] ;  /* 0x00000006000479ee */ /* 0x002e6200082c0000 */
[----:B------:R-:W-:Y:S01]  /*64b0*/  R2P PR, R2.B3, 0x7f ;  /* 0x0000007f02007804 */ /* 0x000fe20000003000 */
[----:B------:R-:W-:-:S04]  /*64c0*/  USHF.L.U32 UR6, UR13, 0x1f, URZ ;  /* 0x0000001f0d067899 */ /* 0x000fc800080006ff */
[----:B------:R-:W-:Y:S02]  /*64d0*/  SEL R48, R36, 0xff800000, P0 ;  /* 0xff80000024307807 */ /* 0x000fe40000000000 */
[----:B------:R-:W-:Y:S02]  /*64e0*/  ISETP.GT.AND P0, PT, R2, -0x1, PT ;  /* 0xffffffff0200780c */ /* 0x000fe40003f04270 */
[----:B------:R-:W-:Y:S02]  /*64f0*/  SEL R49, R37, 0xff800000, P1 ;  /* 0xff80000025317807 */ /* 0x000fe40000800000 */
[----:B------:R-:W-:Y:S02]  /*6500*/  SEL R64, R38, 0xff800000, P2 ;  /* 0xff80000026407807 */ /* 0x000fe40001000000 */
[----:B------:R-:W-:Y:S02]  /*6510*/  SEL R65, R39, 0xff800000, P3 ;  /* 0xff80000027417807 */ /* 0x000fe40001800000 */
[----:B------:R-:W-:-:S02]  /*6520*/  SEL R70, R40, 0xff800000, P4 ;  /* 0xff80000028467807 */ /* 0x000fc40002000000 */
[----:B------:R-:W-:Y:S02]  /*6530*/  SEL R71, R41, 0xff800000, P5 ;  /* 0xff80000029477807 */ /* 0x000fe40002800000 */
[----:B------:R-:W-:Y:S02]  /*6540*/  SEL R50, R42, 0xff800000, P6 ;  /* 0xff8000002a327807 */ /* 0x000fe40003000000 */
[C---:B------:R-:W-:Y:S02]  /*6550*/  R2P PR, R106.reuse, 0x7e ;  /* 0x0000007e6a007804 */ /* 0x040fe40000000000 */
[----:B------:R-:W-:Y:S02]  /*6560*/  SEL R51, R43, 0xff800000, !P0 ;  /* 0xff8000002b337807 */ /* 0x000fe40004000000 */
[----:B------:R-:W-:Y:S02]  /*6570*/  LOP3.LUT R2, R106, 0x1, RZ, 0xc0, !PT ;  /* 0x000000016a027812 */ /* 0x000fe400078ec0ff */
[----:B-1----:R-:W-:-:S02]  /*6580*/  SEL R63, R5, 0xff800000, P1 ;  /* 0xff800000053f7807 */ /* 0x002fc40000800000 */
[----:B------:R-:W-:Y:S02]  /*6590*/  SEL R56, R6, 0xff800000, P2 ;  /* 0xff80000006387807 */ /* 0x000fe40001000000 */
[----:B------:R-:W-:Y:S02]  /*65a0*/  SEL R57, R7, 0xff800000, P3 ;  /* 0xff80000007397807 */ /* 0x000fe40001800000 */
        /* <DEDUP_REMOVED lines=15> */
[----:B------:R-:W-:Y:S01]  /*66a0*/  SEL R22, R24, 0xff800000, P4 ;  /* 0xff80000018167807 */ /* 0x000fe20002000000 */
[----:B------:R-:W-:Y:S01]  /*66b0*/  IMAD.U32 R24, RZ, RZ, UR8 ;  /* 0x00000008ff187e24 */ /* 0x000fe2000f8e00ff */
[----:B------:R-:W-:Y:S02]  /*66c0*/  SEL R62, R4, 0xff800000, !P0 ;  /* 0xff800000043e7807 */ /* 0x000fe40004000000 */
[----:B------:R-:W-:Y:S01]  /*66d0*/  LOP3.LUT P0, RZ, R106, 0x80, RZ, 0xc0, !PT ;  /* 0x000000806aff7812 */ /* 0x000fe2000780c0ff */
[----:B------:R-:W-:Y:S01]  /*66e0*/  IMAD R24, R24, 0x200, R105 ;  /* 0x0000020018187824 */ /* 0x000fe200078e0269 */
[----:B------:R-:W-:-:S02]  /*66f0*/  SEL R3, R23, 0xff800000, P3 ;  /* 0xff80000017037807 */ /* 0x000fc40001800000 */
[----:B------:R-:W-:Y:S02]  /*6700*/  SEL R69, R11, 0xff800000, P0 ;  /* 0xff8000000b457807 */ /* 0x000fe40000000000 */
[----:B------:R-:W1:Y:S01]  /*6710*/  LDS.128 R4, [R24+UR4+0x26410] ;  /* 0x0264100418047984 */ /* 0x000e620008000c00 */
[C---:B------:R-:W-:Y:S02]  /*6720*/  LOP3.LUT P0, RZ, R106.reuse, 0x8000, RZ, 0xc0, !PT ;  /* 0x000080006aff7812 */ /* 0x040fe4000780c0ff */
[----:B------:R-:W-:Y:S01]  /*6730*/  SEL R23, R25, 0xff800000, P5 ;  /* 0xff80000019177807 */ /* 0x000fe20002800000 */
[----:B------:R-:W2:Y:S01]  /*6740*/  LDS.128 R12, [R24+UR4+0x26400] ;  /* 0x02640004180c7984 */ /* 0x000ea20008000c00 */
[----:B------:R-:W-:Y:S02]  /*6750*/  SEL R59, R19, 0xff800000, P0 ;  /* 0xff800000133b7807 */ /* 0x000fe40000000000 */
[----:B------:R-:W-:Y:S01]  /*6760*/  LOP3.LUT P0, RZ, R106, 0x800000, RZ, 0xc0, !PT ;  /* 0x008000006aff7812 */ /* 0x000fe2000780c0ff */
[----:B------:R-:W3:Y:S01]  /*6770*/  LDS.128 R8, [R24+UR4+0x26430] ;  /* 0x0264300418087984 */ /* 0x000ee20008000c00 */
[----:B------:R-:W-:-:S02]  /*6780*/  SEL R26, R26, 0xff800000, P6 ;  /* 0xff8000001a1a7807 */ /* 0x000fc40003000000 */
[----:B------:R-:W-:Y:S02]  /*6790*/  SEL R27, R27, 0xff800000, P0 ;  /* 0xff8000001b1b7807 */ /* 0x000fe40000000000 */
[----:B------:R-:W-:Y:S02]  /*67a0*/  SEL R21, R21, 0xff800000, P1 ;  /* 0xff80000015157807 */ /* 0x000fe40000800000 */
[----:B------:R-:W-:-:S05]  /*67b0*/  R2P PR, R106.B3, 0x7f ;  /* 0x0000007f6a007804 */ /* 0x000fca0000003000 */
[----:B------:R-:W-:Y:S02]  /*67c0*/  SEL R32, R32, 0xff800000, P4 ;  /* 0xff80000020207807 */ /* 0x000fe40002000000 */
[----:B------:R-:W-:Y:S02]  /*67d0*/  ISETP.GT.AND P4, PT, R106, -0x1, PT ;  /* 0xffffffff6a00780c */ /* 0x000fe40003f84270 */
[----:B------:R-:W-:Y:S02]  /*67e0*/  SEL R33, R33, 0xff800000, P5 ;  /* 0xff80000021217807 */ /* 0x000fe40002800000 */
[----:B------:R-:W-:Y:S02]  /*67f0*/  SEL R30, R30, 0xff800000, P2 ;  /* 0xff8000001e1e7807 */ /* 0x000fe40001000000 */
[----:B------:R-:W-:Y:S02]  /*6800*/  SEL R31, R31, 0xff800000, P3 ;  /* 0xff8000001f1f7807 */ /* 0x000fe40001800000 */
[----:B------:R-:W-:-:S02]  /*6810*/  SEL R35, R35, 0xff800000, !P4 ;  /* 0xff80000023237807 */ /* 0x000fc40006000000 */
[----:B------:R-:W-:Y:S02]  /*6820*/  SEL R34, R34, 0xff800000, P6 ;  /* 0xff80000022227807 */ /* 0x000fe40003000000 */
[----:B------:R-:W-:Y:S02]  /*6830*/  SEL R28, R28, 0xff800000, P0 ;  /* 0xff8000001c1c7807 */ /* 0x000fe40000000000 */
[----:B------:R-:W-:Y:S02]  /*6840*/  ELECT P0, URZ, PT ;  /* 0x0000000000ff782f */ /* 0x000fe40003800000 */
[----:B------:R-:W-:Y:S02]  /*6850*/  SEL R29, R29, 0xff800000, P1 ;  /* 0xff8000001d1d7807 */ /* 0x000fe40000800000 */
[----:B------:R-:W-:Y:S01]  /*6860*/  LOP3.LUT P1, RZ, R103, 0x1f, RZ, 0xc0, !PT ;  /* 0x0000001f67ff7812 */ /* 0x000fe2000782c0ff */
[----:B------:R-:W-:Y:S02]  /*6870*/  IMAD.U32 R103, RZ, RZ, UR6 ;  /* 0x00000006ff677e24 */ /* 0x000fe4000f8e00ff */
[----:B-1----:R-:W-:-:S02]  /*6880*/  FFMA2 R88, R88.F32x2.HI_LO, UR10.F32, -R4.F32x2.HI_LO ;  /* 0x0000000a58587c49 */ /* 0x002fc40009000804 */
[----:B------:R-:W-:Y:S02]  /*6890*/  FFMA2 R90, R90.F32x2.HI_LO, UR10.F32, -R6.F32x2.HI_LO ;  /* 0x0000000a5a5a7c49 */ /* 0x000fe40009000806 */
[----:B------:R-:W1:Y:S01]  /*68a0*/  LDS.128 R4, [R24+UR4+0x26420] ;  /* 0x0264200418047984 */ /* 0x000e620008000c00 */
[----:B--2---:R-:W-:Y:S01]  /*68b0*/  FFMA2 R80, R80.F32x2.HI_LO, UR10.F32, -R14.F32x2.HI_LO ;  /* 0x0000000a50507c49 */ /* 0x004fe2000900080e */
[----:B------:R-:W-:Y:S01]  /*68c0*/  MUFU.EX2 R92, R88 ;  /* 0x00000058005c7308 */ /* 0x000fe20000000800 */
[----:B------:R-:W-:Y:S02]  /*68d0*/  FFMA2 R96, R84.F32x2.HI_LO, UR10.F32, -R12.F32x2.HI_LO ;  /* 0x0000000a54607c49 */ /* 0x000fe4000900080c */
[----:B------:R-:W-:Y:S01]  /*68e0*/  @P0 IMAD.MOV.U32 R106, RZ, RZ, 0x1 ;  /* 0x00000001ff6a0424 */ /* 0x000fe200078e00ff */
[----:B------:R-:W2:Y:S01]  /*68f0*/  LDS.128 R12, [R24+UR4+0x26450] ;  /* 0x02645004180c7984 */ /* 0x000ea20008000c00 */
[----:B---3--:R-:W-:Y:S02]  /*6900*/  FFMA2 R84, R82.F32x2.HI_LO, UR10.F32, -R8.F32x2.HI_LO ;  /* 0x0000000a52547c49 */ /* 0x008fe40009000808 */
[----:B------:R-:W-:-:S02]  /*6910*/  @!P1 IMAD.MOV.U32 R104, RZ, RZ, 0x1 ;  /* 0x00000001ff689424 */ /* 0x000fc400078e00ff */
[----:B------:R-:W-:Y:S02]  /*6920*/  FFMA2 R82, R86.F32x2.HI_LO, UR10.F32, -R10.F32x2.HI_LO ;  /* 0x0000000a56527c49 */ /* 0x000fe4000900080a */
[----:B------:R-:W3:Y:S01]  /*6930*/  LDS.128 R8, [R24+UR4+0x26440] ;  /* 0x0264400418087984 */ /* 0x000ee20008000c00 */
[----:B------:R-:W-:Y:S08]  /*6940*/  MUFU.EX2 R93, R89 ;  /* 0x00000059005d7308 */ /* 0x000ff00000000800 */
[----:B------:R-:W-:Y:S08]  /*6950*/  MUFU.EX2 R94, R80 ;  /* 0x00000050005e7308 */ /* 0x000ff00000000800 */
[----:B------:R-:W-:Y:S08]  /*6960*/  MUFU.EX2 R95, R81 ;  /* 0x00000051005f7308 */ /* 0x000ff00000000800 */
[----:B------:R-:W-:Y:S01]  /*6970*/  MUFU.EX2 R90, R90 ;  /* 0x0000005a005a7308 */ /* 0x000fe20000000800 */
[----:B-1----:R-:W-:-:S02]  /*6980*/  FFMA2 R74, R74.F32x2.HI_LO, UR10.F32, -R4.F32x2.HI_LO ;  /* 0x0000000a4a4a7c49 */ /* 0x002fc40009000804 */
[----:B------:R-:W-:-:S05]  /*6990*/  FFMA2 R72, R72.F32x2.HI_LO, UR10.F32, -R6.F32x2.HI_LO ;  /* 0x0000000a48487c49 */ /* 0x000fca0009000806 */
[----:B------:R-:W-:Y:S01]  /*69a0*/  MUFU.EX2 R91, R91 ;  /* 0x0000005b005b7308 */ /* 0x000fe20000000800 */
[----:B------:R-:W1:Y:S01]  /*69b0*/  LDS.128 R4, [R24+UR4+0x26470] ;  /* 0x0264700418047984 */ /* 0x000e620008000c00 */
[----:B--2---:R-:W-:Y:S02]  /*69c0*/  FFMA2 R38, R78.F32x2.HI_LO, UR10.F32, -R12.F32x2.HI_LO ;  /* 0x0000000a4e267c49 */ /* 0x004fe4000900080c */
[----:B------:R-:W-:Y:S02]  /*69d0*/  FFMA2 R36, R76.F32x2.HI_LO, UR10.F32, -R14.F32x2.HI_LO ;  /* 0x0000000a4c247c49 */ /* 0x000fe4000900080e */
[----:B------:R-:W2:Y:S01]  /*69e0*/  LDS.128 R12, [R24+UR4+0x26460] ;  /* 0x02646004180c7984 */ /* 0x000ea20008000c00 */
[----:B------:R-:W-:Y:S01]  /*69f0*/  NOP ;  /* 0x0000000000007918 */ /* 0x000fe20000000000 */
[----:B---3--:R-:W-:Y:S01]  /*6a00*/  FFMA2 R42, R44.F32x2.HI_LO, UR10.F32, -R8.F32x2.HI_LO ;  /* 0x0000000a2c2a7c49 */ /* 0x008fe20009000808 */
[----:B------:R-:W-:Y:S01]  /*6a10*/  MUFU.EX2 R88, R74 ;  /* 0x0000004a00587308 */ /* 0x000fe20000000800 */
[----:B------:R-:W-:Y:S01]  /*6a20*/  BAR.SYNC.DEFER_BLOCKING 0x3, 0x100 ;  /* 0x00c4000000007b1d */ /* 0x000fe20000010000 */
[----:B------:R-:W-:-:S06]  /*6a30*/  FFMA2 R40, R46.F32x2.HI_LO, UR10.F32, -R10.F32x2.HI_LO ;  /* 0x0000000a2e287c49 */ /* 0x000fcc000900080a */
[----:B------:R-:W-:Y:S08]  /*6a40*/  MUFU.EX2 R89, R75 ;  /* 0x0000004b00597308 */ /* 0x000ff00000000800 */
[----:B------:R-:W-:Y:S08]  /*6a50*/  MUFU.EX2 R86, R72 ;  /* 0x0000004800567308 */ /* 0x000ff00000000800 */
[----:B------:R-:W3:Y:S01]  /*6a60*/  MUFU.EX2 R87, R73 ;  /* 0x0000004900577308 */ /* 0x000ee20000000800 */
[----:B------:R-:W4:Y:S04]  /*6a70*/  LDS.128 R8, [R24+UR4+0x26510] ;  /* 0x0265100418087984 */ /* 0x000f280008000c00 */
[----:B------:R-:W5:Y:S01]  /*6a80*/  LDS.128 R16, [R24+UR4+0x26530] ;  /* 0x0265300418107984 */ /* 0x000f620008000c00 */
[----:B-1----:R-:W-:-:S02]  /*6a90*/  FFMA2 R46, R70.F32x2.HI_LO, UR10.F32, -R4.F32x2.HI_LO ;  /* 0x0000000a462e7c49 */ /* 0x002fc40009000804 */
[----:B------:R-:W-:Y:S01]  /*6aa0*/  MUFU.EX2 R96, R96 ;  /* 0x0000006000607308 */ /* 0x000fe20000000800 */
[----:B------:R-:W-:Y:S02]  /*6ab0*/  FFMA2 R44, R50.F32x2.HI_LO, UR10.F32, -R6.F32x2.HI_LO ;  /* 0x0000000a322c7c49 */ /* 0x000fe40009000806 */
[----:B------:R-:W1:Y:S01]  /*6ac0*/  LDS.128 R4, [R24+UR4+0x26500] ;  /* 0x0265000418047984 */ /* 0x000e620008000c00 */
[----:B--2---:R-:W-:Y:S02]  /*6ad0*/  FFMA2 R12, R48.F32x2.HI_LO, UR10.F32, -R12.F32x2.HI_LO ;  /* 0x0000000a300c7c49 */ /* 0x004fe4000900080c */
[----:B------:R-:W-:Y:S02]  /*6ae0*/  FFMA2 R14, R64.F32x2.HI_LO, UR10.F32, -R14.F32x2.HI_LO ;  /* 0x0000000a400e7c49 */ /* 0x000fe4000900080e */
[----:B------:R-:W-:Y:S01]  /*6af0*/  MUFU.EX2 R50, R12 ;  /* 0x0000000c00327308 */ /* 0x000fe20000000800 */
[----:B---3--:R-:W-:-:S07]  /*6b00*/  F2FP.BF16.F32.PACK_AB R25, R87, R86 ;  /* 0x000000565719723e */ /* 0x008fce00000010ff */
[----:B------:R-:W-:Y:S08]  /*6b10*/  MUFU.EX2 R51, R13 ;  /* 0x0000000d00337308 */ /* 0x000ff00000000800 */
[----:B------:R-:W-:Y:S01]  /*6b20*/  MUFU.EX2 R48, R14 ;  /* 0x0000000e00307308 */ /* 0x000fe20000000800 */
[----:B----4-:R-:W-:-:S07]  /*6b30*/  FFMA2 R66, R66.F32x2.HI_LO, UR10.F32, -R8.F32x2.HI_LO ;  /* 0x0000000a42427c49 */ /* 0x010fce0009000808 */
[----:B------:R2:W-:Y:S01]  /*6b40*/  MUFU.EX2 R49, R15 ;  /* 0x0000000f00317308 */ /* 0x0005e20000000800 */
[----:B------:R-:W-:Y:S02]  /*6b50*/  FFMA2 R68, R68.F32x2.HI_LO, UR10.F32, -R10.F32x2.HI_LO ;  /* 0x0000000a44447c49 */ /* 0x000fe4000900080a */
[----:B------:R-:W3:Y:S01]  /*6b60*/  LDS.128 R8, [R24+UR4+0x26520] ;  /* 0x0265200418087984 */ /* 0x000ee20008000c00 */
[----:B-----5:R-:W-:Y:S02]  /*6b70*/  FFMA2 R16, R60.F32x2.HI_LO, UR10.F32, -R16.F32x2.HI_LO ;  /* 0x0000000a3c107c49 */ /* 0x020fe40009000810 */
[----:B------:R-:W-:Y:S02]  /*6b80*/  FFMA2 R18, R58.F32x2.HI_LO, UR10.F32, -R18.F32x2.HI_LO ;  /* 0x0000000a3a127c49 */ /* 0x000fe40009000812 */
[----:B------:R-:W4:Y:S01]  /*6b90*/  MUFU.EX2 R97, R97 ;  /* 0x0000006100617308 */ /* 0x000f220000000800 */
[----:B-1----:R-:W-:Y:S02]  /*6ba0*/  FFMA2 R62, R62.F32x2.HI_LO, UR10.F32, -R4.F32x2.HI_LO ;  /* 0x0000000a3e3e7c49 */ /* 0x002fe40009000804 */
[----:B------:R-:W-:-:S02]  /*6bb0*/  FFMA2 R56, R56.F32x2.HI_LO, UR10.F32, -R6.F32x2.HI_LO ;  /* 0x0000000a38387c49 */ /* 0x000fc40009000806 */
[----:B------:R-:W1:Y:S03]  /*6bc0*/  LDS.128 R4, [R24+UR4+0x26550] ;  /* 0x0265500418047984 */ /* 0x000e660008000c00 */
[----:B------:R-:W-:Y:S01]  /*6bd0*/  MUFU.EX2 R84, R84 ;  /* 0x0000005400547308 */ /* 0x000fe20000000800 */
[----:B--2---:R-:W2:Y:S07]  /*6be0*/  LDS.128 R12, [R24+UR4+0x26540] ;  /* 0x02654004180c7984 */ /* 0x004eae0008000c00 */
[----:B------:R-:W-:Y:S08]  /*6bf0*/  MUFU.EX2 R85, R85 ;  /* 0x0000005500557308 */ /* 0x000ff00000000800 */
[----:B------:R-:W-:Y:S08]  /*6c00*/  MUFU.EX2 R82, R82 ;  /* 0x0000005200527308 */ /* 0x000ff00000000800 */
[----:B------:R-:W-:Y:S01]  /*6c10*/  MUFU.EX2 R83, R83 ;  /* 0x0000005300537308 */ /* 0x000fe20000000800 */
[----:B---3--:R-:W-:-:S02]  /*6c20*/  FFMA2 R54, R54.F32x2.HI_LO, UR10.F32, -R8.F32x2.HI_LO ;  /* 0x0000000a36367c49 */ /* 0x008fc40009000808 */
[----:B------:R-:W-:Y:S02]  /*6c30*/  FFMA2 R52, R52.F32x2.HI_LO, UR10.F32, -R10.F32x2.HI_LO ;  /* 0x0000000a34347c49 */ /* 0x000fe4000900080a */
[----:B------:R-:W3:Y:S03]  /*6c40*/  LDS.128 R8, [R24+UR4+0x26570] ;  /* 0x0265700418087984 */ /* 0x000ee60008000c00 */
[----:B------:R-:W-:Y:S01]  /*6c50*/  MUFU.EX2 R38, R38 ;  /* 0x0000002600267308 */ /* 0x000fe20000000800 */
[----:B-1----:R-:W-:Y:S02]  /*6c60*/  FFMA2 R22, R22.F32x2.HI_LO, UR10.F32, -R4.F32x2.HI_LO ;  /* 0x0000000a16167c49 */ /* 0x002fe40009000804 */
[----:B------:R-:W-:-:S05]  /*6c70*/  FFMA2 R26, R26.F32x2.HI_LO, UR10.F32, -R6.F32x2.HI_LO ;  /* 0x0000000a1a1a7c49 */ /* 0x000fca0009000806 */
[----:B------:R-:W-:Y:S01]  /*6c80*/  MUFU.EX2 R70, R52 ;  /* 0x0000003400467308 */ /* 0x000fe20000000800 */
[----:B------:R1:W5:Y:S01]  /*6c90*/  LDS.128 R4, [R24+UR4+0x26560] ;  /* 0x0265600418047984 */ /* 0x0003620008000c00 */
[----:B--2---:R-:W-:Y:S02]  /*6ca0*/  FFMA2 R14, R2.F32x2.HI_LO, UR10.F32, -R14.F32x2.HI_LO ;  /* 0x0000000a020e7c49 */ /* 0x004fe4000900080e */
[----:B------:R-:W-:Y:S01]  /*6cb0*/  FFMA2 R12, R20.F32x2.HI_LO, UR10.F32, -R12.F32x2.HI_LO ;  /* 0x0000000a140c7c49 */ /* 0x000fe2000900080c */
[----:B------:R-:W-:Y:S02]  /*6cc0*/  F2FP.BF16.F32.PACK_AB R21, R95, R94 ;  /* 0x0000005e5f15723e */ /* 0x000fe400000010ff */
[----:B----4-:R-:W-:Y:S01]  /*6cd0*/  F2FP.BF16.F32.PACK_AB R20, R97, R96 ;  /* 0x000000606114723e */ /* 0x010fe200000010ff */
[----:B------:R-:W2:Y:S08]  /*6ce0*/  MUFU.EX2 R71, R53 ;  /* 0x0000003500477308 */ /* 0x000eb00000000800 */
[----:B------:R-:W4:Y:S08]  /*6cf0*/  MUFU.EX2 R39, R39 ;  /* 0x0000002700277308 */ /* 0x000f300000000800 */
[----:B------:R-:W-:Y:S01]  /*6d00*/  MUFU.EX2 R36, R36 ;  /* 0x0000002400247308 */ /* 0x000fe20000000800 */
[----:B-1----:R-:W-:Y:S01]  /*6d10*/  F2FP.BF16.F32.PACK_AB R24, R89, R88 ;  /* 0x000000585918723e */ /* 0x002fe200000010ff */
[----:B---3--:R-:W-:Y:S01]  /*6d20*/  FFMA2 R2, R32.F32x2.HI_LO, UR10.F32, -R8.F32x2.HI_LO ;  /* 0x0000000a20027c49 */ /* 0x008fe20009000808 */
[----:B------:R-:W-:Y:S01]  /*6d30*/  F2FP.BF16.F32.PACK_AB R32, R51, R50 ;  /* 0x000000323320723e */ /* 0x000fe200000010ff */
[----:B------:R-:W-:-:S04]  /*6d40*/  FFMA2 R10, R34.F32x2.HI_LO, UR10.F32, -R10.F32x2.HI_LO ;  /* 0x0000000a220a7c49 */ /* 0x000fc8000900080a */
[----:B------:R-:W1:Y:S01]  /*6d50*/  MUFU.EX2 R37, R37 ;  /* 0x0000002500257308 */ /* 0x000e620000000800 */
[----:B------:R-:W-:Y:S02]  /*6d60*/  F2FP.BF16.F32.PACK_AB R33, R49, R48 ;  /* 0x000000303121723e */ /* 0x000fe400000010ff */
[----:B--2---:R-:W-:Y:S01]  /*6d70*/  F2FP.BF16.F32.PACK_AB R9, R71, R70 ;  /* 0x000000464709723e */ /* 0x004fe200000010ff */
[----:B-----5:R-:W-:-:S04]  /*6d80*/  FFMA2 R52, R30.F32x2.HI_LO, UR10.F32, -R6.F32x2.HI_LO ;  /* 0x0000000a1e347c49 */ /* 0x020fc80009000806 */
[----:B------:R-:W-:Y:S01]  /*6d90*/  MUFU.EX2 R42, R42 ;  /* 0x0000002a002a7308 */ /* 0x000fe20000000800 */
[----:B------:R-:W-:Y:S01]  /*6da0*/  FFMA2 R4, R28.F32x2.HI_LO, UR10.F32, -R4.F32x2.HI_LO ;  /* 0x0000000a1c047c49 */ /* 0x000fe20009000804 */
[----:B----4-:R-:W-:-:S06]  /*6db0*/  F2FP.BF16.F32.PACK_AB R30, R39, R38 ;  /* 0x00000026271e723e */ /* 0x010fcc00000010ff */
[----:B------:R-:W2:Y:S01]  /*6dc0*/  MUFU.EX2 R43, R43 ;  /* 0x0000002b002b7308 */ /* 0x000ea20000000800 */
[----:B-1----:R-:W-:-:S07]  /*6dd0*/  F2FP.BF16.F32.PACK_AB R31, R37, R36 ;  /* 0x00000024251f723e */ /* 0x002fce00000010ff */
[----:B------:R-:W-:Y:S08]  /*6de0*/  MUFU.EX2 R40, R40 ;  /* 0x0000002800287308 */ /* 0x000ff00000000800 */
[----:B------:R-:W1:Y:S01]  /*6df0*/  MUFU.EX2 R41, R41 ;  /* 0x0000002900297308 */ /* 0x000e620000000800 */
[----:B--2---:R-:W-:-:S07]  /*6e00*/  F2FP.BF16.F32.PACK_AB R28, R43, R42 ;  /* 0x0000002a2b1c723e */ /* 0x004fce00000010ff */
[----:B------:R-:W-:Y:S08]  /*6e10*/  MUFU.EX2 R46, R46 ;  /* 0x0000002e002e7308 */ /* 0x000ff00000000800 */
        /* <DEDUP_REMOVED lines=12> */
[----:B------:R-:W-:Y:S01]  /*6ee0*/  MUFU.EX2 R81, R63 ;  /* 0x0000003f00517308 */ /* 0x000fe20000000800 */
[----:B-1----:R-:W-:-:S07]  /*6ef0*/  F2FP.BF16.F32.PACK_AB R7, R75, R74 ;  /* 0x0000004a4b07723e */ /* 0x002fce00000010ff */
[----:B------:R-:W-:Y:S08]  /*6f00*/  MUFU.EX2 R78, R56 ;  /* 0x00000038004e7308 */ /* 0x000ff00000000800 */
[----:B------:R-:W-:Y:S08]  /*6f10*/  MUFU.EX2 R79, R57 ;  /* 0x00000039004f7308 */ /* 0x000ff00000000800 */
[----:B------:R-:W-:Y:S08]  /*6f20*/  MUFU.EX2 R72, R54 ;  /* 0x0000003600487308 */ /* 0x000ff00000000800 */
[----:B------:R-:W1:Y:S08]  /*6f30*/  MUFU.EX2 R73, R55 ;  /* 0x0000003700497308 */ /* 0x000e700000000800 */
[----:B------:R-:W-:Y:S08]  /*6f40*/  MUFU.EX2 R68, R16 ;  /* 0x0000001000447308 */ /* 0x000ff00000000800 */
[----:B------:R-:W-:Y:S01]  /*6f50*/  MUFU.EX2 R69, R17 ;  /* 0x0000001100457308 */ /* 0x000fe20000000800 */
[----:B-1----:R-:W-:-:S07]  /*6f60*/  F2FP.BF16.F32.PACK_AB R8, R73, R72 ;  /* 0x000000484908723e */ /* 0x002fce00000010ff */
[----:B------:R-:W-:Y:S08]  /*6f70*/  MUFU.EX2 R66, R18 ;  /* 0x0000001200427308 */ /* 0x000ff00000000800 */
[----:B------:R-:W-:Y:S08]  /*6f80*/  MUFU.EX2 R67, R19 ;  /* 0x0000001300437308 */ /* 0x000ff00000000800 */
[----:B------:R1:W-:Y:S08]  /*6f90*/  MUFU.EX2 R64, R22 ;  /* 0x0000001600407308 */ /* 0x0003f00000000800 */
[----:B------:R2:W-:Y:S08]  /*6fa0*/  MUFU.EX2 R65, R23 ;  /* 0x0000001700417308 */ /* 0x0005f00000000800 */
[----:B------:R3:W-:Y:S01]  /*6fb0*/  MUFU.EX2 R62, R26 ;  /* 0x0000001a003e7308 */ /* 0x0007e20000000800 */
[----:B-1----:R-:W-:-:S07]  /*6fc0*/  F2FP.BF16.F32.PACK_AB R22, R93, R92 ;  /* 0x0000005c5d16723e */ /* 0x002fce00000010ff */
[----:B------:R1:W-:Y:S01]  /*6fd0*/  MUFU.EX2 R63, R27 ;  /* 0x0000001b003f7308 */ /* 0x0003e20000000800 */
[----:B--2---:R-:W-:-:S07]  /*6fe0*/  F2FP.BF16.F32.PACK_AB R23, R91, R90 ;  /* 0x0000005a5b17723e */ /* 0x004fce00000010ff */
[----:B------:R-:W-:Y:S01]  /*6ff0*/  MUFU.EX2 R60, R12 ;  /* 0x0000000c003c7308 */ /* 0x000fe20000000800 */
[----:B---3--:R-:W-:-:S07]  /*7000*/  F2FP.BF16.F32.PACK_AB R26, R85, R84 ;  /* 0x00000054551a723e */ /* 0x008fce00000010ff */
[----:B------:R-:W2:Y:S01]  /*7010*/  MUFU.EX2 R61, R13 ;  /* 0x0000000d003d7308 */ /* 0x000ea20000000800 */
[----:B-1----:R-:W-:-:S04]  /*7020*/  F2FP.BF16.F32.PACK_AB R27, R83, R82 ;  /* 0x00000052531b723e */ /* 0x002fc800000010ff */
[----:B------:R-:W-:Y:S03]  /*7030*/  STTM.x16 tmem[UR11], R20 ;  /* 0x00000014000079ed */ /* 0x000fe6000824000b */
[----:B------:R1:W-:Y:S08]  /*7040*/  MUFU.EX2 R58, R14 ;  /* 0x0000000e003a7308 */ /* 0x0003f00000000800 */
[----:B------:R3:W4:Y:S01]  /*7050*/  MUFU.EX2 R59, R15 ;  /* 0x0000000f003b7308 */ /* 0x0007220000000800 */
[----:B--2---:R-:W-:-:S07]  /*7060*/  F2FP.BF16.F32.PACK_AB R12, R61, R60 ;  /* 0x0000003c3d0c723e */ /* 0x004fce00000010ff */
[----:B------:R-:W-:Y:S01]  /*7070*/  MUFU.EX2 R2, R2 ;  /* 0x0000000200027308 */ /* 0x000fe20000000800 */
[----:B-1----:R-:W-:-:S07]  /*7080*/  F2FP.BF16.F32.PACK_AB R14, R65, R64 ;  /* 0x00000040410e723e */ /* 0x002fce00000010ff */
[----:B------:R-:W1:Y:S01]  /*7090*/  MUFU.EX2 R3, R3 ;  /* 0x0000000300037308 */ /* 0x000e620000000800 */
[----:B---3--:R-:W-:Y:S02]  /*70a0*/  F2FP.BF16.F32.PACK_AB R15, R63, R62 ;  /* 0x0000003e3f0f723e */ /* 0x008fe400000010ff */
[----:B----4-:R-:W-:-:S05]  /*70b0*/  F2FP.BF16.F32.PACK_AB R13, R59, R58 ;  /* 0x0000003a3b0d723e */ /* 0x010fca00000010ff */
[----:B------:R2:W-:Y:S08]  /*70c0*/  MUFU.EX2 R54, R10 ;  /* 0x0000000a00367308 */ /* 0x0005f00000000800 */
[----:B------:R3:W4:Y:S01]  /*70d0*/  MUFU.EX2 R55, R11 ;  /* 0x0000000b00377308 */ /* 0x0007220000000800 */
[----:B-1----:R-:W-:-:S07]  /*70e0*/  F2FP.BF16.F32.PACK_AB R18, R3, R2 ;  /* 0x000000020312723e */ /* 0x002fce00000010ff */
[----:B------:R1:W-:Y:S01]  /*70f0*/  MUFU.EX2 R56, R4 ;  /* 0x0000000400387308 */ /* 0x0003e20000000800 */
[----:B--2---:R-:W-:-:S07]  /*7100*/  F2FP.BF16.F32.PACK_AB R10, R69, R68 ;  /* 0x00000044450a723e */ /* 0x004fce00000010ff */
[----:B------:R2:W5:Y:S01]  /*7110*/  MUFU.EX2 R57, R5 ;  /* 0x0000000500397308 */ /* 0x0005620000000800 */
[----:B---3--:R-:W-:Y:S02]  /*7120*/  F2FP.BF16.F32.PACK_AB R11, R67, R66 ;  /* 0x00000042430b723e */ /* 0x008fe400000010ff */
[----:B----4-:R-:W-:-:S05]  /*7130*/  F2FP.BF16.F32.PACK_AB R19, R55, R54 ;  /* 0x000000363713723e */ /* 0x010fca00000010ff */
[----:B------:R-:W-:Y:S01]  /*7140*/  MUFU.EX2 R52, R52 ;  /* 0x0000003400347308 */ /* 0x000fe20000000800 */
[----:B-1----:R-:W-:-:S07]  /*7150*/  F2FP.BF16.F32.PACK_AB R4, R81, R80 ;  /* 0x000000505104723e */ /* 0x002fce00000010ff */
[----:B------:R-:W1:Y:S01]  /*7160*/  MUFU.EX2 R53, R53 ;  /* 0x0000003500357308 */ /* 0x000e620000000800 */
[----:B--2---:R-:W-:Y:S02]  /*7170*/  F2FP.BF16.F32.PACK_AB R5, R79, R78 ;  /* 0x0000004e4f05723e */ /* 0x004fe400000010ff */
[----:B-----5:R-:W-:Y:S02]  /*7180*/  F2FP.BF16.F32.PACK_AB R16, R57, R56 ;  /* 0x000000383910723e */ /* 0x020fe400000010ff */
[----:B-1----:R-:W-:-:S04]  /*7190*/  F2FP.BF16.F32.PACK_AB R17, R53, R52 ;  /* 0x000000343511723e */ /* 0x002fc800000010ff */
[----:B------:R1:W-:Y:S01]  /*71a0*/  STTM.x16 tmem[UR7+0x20], R4 ;  /* 0x00002004000079ed */ /* 0x0003e20008240007 */
[----:B------:R-:W2:Y:S01]  /*71b0*/  FENCE.VIEW.ASYNC.T ;  /* 0x00000000000073c6 */ /* 0x000ea20000000200 */
[----:B------:R3:W-:Y:S06]  /*71c0*/  MEMBAR.ALL.CTA ;  /* 0x0000000000007992 */ /* 0x0007ec0000008000 */
[----:B---3--:R-:W2:Y:S02]  /*71d0*/  FENCE.VIEW.ASYNC.S ;  /* 0x00000000000073c6 */ /* 0x008ea40000000000 */
[----:B--2---:R-:W-:Y:S06]  /*71e0*/  BAR.SYNC.DEFER_BLOCKING 0x3, 0x100 ;  /* 0x00c4000000007b1d */ /* 0x004fec0000010000 */
[----:B------:R2:W-:Y:S01]  /*71f0*/  @P0 SYNCS.ARRIVE.TRANS64.ART0 RZ, [UR4+0x68], R106 ;  /* 0x0000686affff09a7 */ /* 0x0005e20008500004 */
[----:B------:R-:W-:Y:S01]  /*7200*/  UMOV UR4, UR17 ;  /* 0x0000001100047c82 */ /* 0x000fe20008000000 */
[----:B-1----:R-:W-:Y:S01]  /*7210*/  IMAD.U32 R4, RZ, RZ, UR5 ;  /* 0x00000005ff047e24 */ /* 0x002fe2000f8e00ff */
[----:B------:R2:W-:Y:S01]  /*7220*/  @!P1 SYNCS.ARRIVE.TRANS64.ART0 RZ, [UR9+0x40], R104 ;  /* 0x00004068ffff99a7 */ /* 0x0005e20008500009 */
[----:B------:R-:W1:Y:S02]  /*7230*/  SYNCS.PHASECHK.TRANS64.TRYWAIT P0, [UR4+0x50], R103 ;  /* 0x00005067ff0075a7 */ /* 0x000e640008001104 */
[----:B-12---:R-:W-:Y:S05]  /*7240*/  @!P0 BRA `(.L_x_56) ;  /* 0x00000034005c8947 */ /* 0x006fea0003800000 */
.L_x_138:
[----:B------:R-:W2:Y:S01]  /*7250*/  SYNCS.PHASECHK.TRANS64.TRYWAIT P0, [UR4+0x70], R4 ;  /* 0x00007004ff0075a7 */ /* 0x000ea20008001104 */
[----:B------:R-:W3:Y:S02]  /*7260*/  S2R R103, SR_TID.X ;  /* 0x0000000000677919 */ /* 0x000ee40000002100 */
[----:B---3--:R-:W-:-:S05]  /*7270*/  SHF.R.U32.HI R104, RZ, 0x2, R103 ;  /* 0x00000002ff687819 */ /* 0x008fca0000011667 */
[----:B------:R-:W-:-:S05]  /*7280*/  IMAD R106, R103, 0x10000, R104 ;  /* 0x00010000676a7824 */ /* 0x000fca00078e0268 */
[----:B------:R-:W-:-:S04]  /*7290*/  LOP3.LUT R106, R106, 0x600020, RZ, 0xc0, !PT ;  /* 0x006000206a6a7812 */ /* 0x000fc800078ec0ff */
[----:B------:R-:W-:Y:S01]  /*72a0*/  R2UR UR6, R106 ;  /* 0x000000006a0672ca */ /* 0x000fe200000e0000 */
[----:B--2---:R-:W-:-:S14]  /*72b0*/  @!P0 BRA `(.L_x_57) ;  /* 0x0000003400608947 */ /* 0x004fdc0003800000 */
.L_x_140:
[----:B-1----:R-:W1:Y:S01]  /*72c0*/  LDTM.x32 R4, tmem[UR6+0xe0] ;  /* 0x0000e006000479ee */ /* 0x002e6200082c0000 */
[----:B------:R-:W-:Y:S01]  /*72d0*/  NOP ;  /* 0x0000000000007918 */ /* 0x000fe20000000000 */
[----:B-1----:R-:W-:Y:S01]  /*72e0*/  BAR.SYNC.DEFER_BLOCKING 0x3, 0x100 ;  /* 0x00c4000000007b1d */ /* 0x002fe20000010000 */
[----:B------:R-:W-:Y:S02]  /*72f0*/  USHF.L.U32 UR5, UR14, 0x1f, URZ ;  /* 0x0000001f0e057899 */ /* 0x000fe400080006ff */
[----:B------:R-:W-:-:S04]  /*7300*/  UIADD3 UR7, UPT, UPT, UR8, 0x1, URZ ;  /* 0x0000000108077890 */ /* 0x000fc8000fffe0ff */
[----:B------:R-:W-:Y:S01]  /*7310*/  IMAD.U32 R107, RZ, RZ, UR5 ;  /* 0x00000005ff6b7e24 */ /* 0x000fe2000f8e00ff */
[----:B------:R-:W1:Y:S04]  /*7320*/  LDS.128 R116, [R105+UR4+0x26810] ;  /* 0x0268100469747984 */ /* 0x000e680008000c00 */
[----:B------:R-:W2:Y:S04]  /*7330*/  LDS.128 R108, [R105+UR4+0x26830] ;  /* 0x02683004696c7984 */ /* 0x000ea80008000c00 */
[----:B------:R-:W3:Y:S01]  /*7340*/  LDS.128 R112, [R105+UR4+0x26800] ;  /* 0x0268000469707984 */ /* 0x000ee20008000c00 */
[----:B-1----:R-:W-:-:S02]  /*7350*/  FADD2 R10, R10.F32x2.HI_LO, -R118.F32x2.HI_LO ;  /* 0x800000760a0a724b */ /* 0x002fc40000000000 */
[----:B------:R-:W-:Y:S02]  /*7360*/  FADD2 R8, R8.F32x2.HI_LO, -R116.F32x2.HI_LO ;  /* 0x800000740808724b */ /* 0x000fe40000000000 */
[----:B--2---:R-:W-:Y:S01]  /*7370*/  FADD2 R16, R16.F32x2.HI_LO, -R108.F32x2.HI_LO ;  /* 0x8000006c1010724b */ /* 0x004fe20000000000 */
[----:B------:R-:W1:Y:S01]  /*7380*/  LDS.128 R116, [R105+UR4+0x26820] ;  /* 0x0268200469747984 */ /* 0x000e620008000c00 */
[----:B------:R-:W-:Y:S02]  /*7390*/  FMUL2 R10, R90.F32x2.HI_LO, R10.F32x2.HI_LO ;  /* 0x0000000a5a0a724a */ /* 0x000fe40000000000 */
[----:B---3--:R-:W-:Y:S02]  /*73a0*/  FADD2 R6, R6.F32x2.HI_LO, -R114.F32x2.HI_LO ;  /* 0x800000720606724b */ /* 0x008fe40000000000 */
[----:B------:R-:W-:Y:S02]  /*73b0*/  FMUL2 R8, R92.F32x2.HI_LO, R8.F32x2.HI_LO ;  /* 0x000000085c08724a */ /* 0x000fe40000000000 */
[----:B------:R-:W-:-:S02]  /*73c0*/  FADD2 R4, R4.F32x2.HI_LO, -R112.F32x2.HI_LO ;  /* 0x800000700404724b */ /* 0x000fc40000000000 */
[----:B------:R-:W-:Y:S01]  /*73d0*/  FMUL2 R6, R94.F32x2.HI_LO, R6.F32x2.HI_LO ;  /* 0x000000065e06724a */ /* 0x000fe20000000000 */
[----:B------:R-:W2:Y:S01]  /*73e0*/  LDS.128 R112, [R105+UR4+0x26850] ;  /* 0x0268500469707984 */ /* 0x000ea20008000c00 */
[----:B------:R-:W-:Y:S02]  /*73f0*/  FADD2 R90, R18.F32x2.HI_LO, -R110.F32x2.HI_LO ;  /* 0x8000006e125a724b */ /* 0x000fe40000000000 */
[----:B------:R-:W-:Y:S01]  /*7400*/  FMUL2 R84, R84.F32x2.HI_LO, R16.F32x2.HI_LO ;  /* 0x000000105454724a */ /* 0x000fe20000000000 */
[----:B------:R-:W3:Y:S01]  /*7410*/  LDS.128 R108, [R105+UR4+0x26840] ;  /* 0x02684004696c7984 */ /* 0x000ee20008000c00 */
[----:B------:R-:W-:Y:S02]  /*7420*/  FMUL2 R4, R96.F32x2.HI_LO, R4.F32x2.HI_LO ;  /* 0x000000046004724a */ /* 0x000fe40000000000 */
[----:B------:R-:W-:Y:S02]  /*7430*/  IMAD.SHL.U32 R97, R103, 0x40, RZ ;  /* 0x0000004067617824 */ /* 0x000fe400078e00ff */
[----:B------:R-:W-:Y:S01]  /*7440*/  FMUL2 R82, R82.F32x2.HI_LO, R90.F32x2.HI_LO ;  /* 0x0000005a5252724a */ /* 0x000fe20000000000 */
[----:B------:R-:W4:Y:S02]  /*7450*/  LDS.128 R92, [R105+UR4+0x26870] ;  /* 0x02687004695c7984 */ /* 0x000f240008000c00 */
[----:B------:R-:W-:-:S02]  /*7460*/  LOP3.LUT R97, R97, 0x1fc0, RZ, 0xc0, !PT ;  /* 0x00001fc061617812 */ /* 0x000fc400078ec0ff */
[----:B------:R-:W5:Y:S01]  /*7470*/  LDS.128 R16, [R105+UR4+0x26860] ;  /* 0x0268600469107984 */ /* 0x000f620008000c00 */
[----:B------:R-:W5:Y:S01]  /*7480*/  SYNCS.PHASECHK.TRANS64.TRYWAIT P0, [UR4+0x88], R107 ;  /* 0x0000886bff0075a7 */ /* 0x000f620008001104 */
[----:B------:R-:W-:-:S04]  /*7490*/  LOP3.LUT R96, R97, 0x20, R104, 0xf8, !PT ;  /* 0x0000002061607812 */ /* 0x000fc800078ef868 */
[----:B------:R-:W-:-:S04]  /*74a0*/  IADD3 R96, PT, PT, R96, UR4, R96 ;  /* 0x0000000460607c10 */ /* 0x000fc8000fffe060 */
[C---:B------:R-:W-:Y:S01]  /*74b0*/  IADD3 R90, PT, PT, R96.reuse, 0x22430, RZ ;  /* 0x00022430605a7810 */ /* 0x040fe20007ffe0ff */
[C---:B------:R-:W-:Y:S01]  /*74c0*/  VIADD R104, R96.reuse, 0x22410 ;  /* 0x0002241060687836 */ /* 0x040fe20000000000 */
[----:B------:R-:W-:Y:S02]  /*74d0*/  IADD3 R97, PT, PT, R96, 0x22400, RZ ;  /* 0x0002240060617810 */ /* 0x000fe40007ffe0ff */
[----:B------:R-:W-:Y:S01]  /*74e0*/  SHF.R.U32.HI R91, RZ, 0x3, R90 ;  /* 0x00000003ff5b7819 */ /* 0x000fe2000001165a */
[----:B-1----:R-:W-:-:S03]  /*74f0*/  FADD2 R14, R14.F32x2.HI_LO, -R118.F32x2.HI_LO ;  /* 0x800000760e0e724b */ /* 0x002fc60000000000 */
[----:B------:R-:W-:Y:S01]  /*7500*/  LOP3.LUT R90, R90, 0x70, R91, 0x78, !PT ;  /* 0x000000705a5a7812 */ /* 0x000fe200078e785b */
[----:B------:R-:W-:Y:S02]  /*7510*/  FADD2 R12, R12.F32x2.HI_LO, -R116.F32x2.HI_LO ;  /* 0x800000740c0c724b */ /* 0x000fe40000000000 */
[----:B------:R-:W-:Y:S02]  /*7520*/  VIADD R91, R96, 0x22420 ;  /* 0x00022420605b7836 */ /* 0x000fe40000000000 */
[----:B------:R-:W-:Y:S02]  /*7530*/  FMUL2 R14, R86.F32x2.HI_LO, R14.F32x2.HI_LO ;  /* 0x0000000e560e724a */ /* 0x000fe40000000000 */
[----:B------:R-:W-:Y:S02]  /*7540*/  VIADD R86, R96, 0x1e430 ;  /* 0x0001e43060567836 */ /* 0x000fe40000000000 */
[----:B------:R-:W-:Y:S01]  /*7550*/  FMUL2 R12, R88.F32x2.HI_LO, R12.F32x2.HI_LO ;  /* 0x0000000c580c724a */ /* 0x000fe20000000000 */
[----:B------:R-:W-:-:S02]  /*7560*/  SHF.R.U32.HI R89, RZ, 0x3, R104 ;  /* 0x00000003ff597819 */ /* 0x000fc40000011668 */
[----:B------:R-:W-:Y:S01]  /*7570*/  SHF.R.U32.HI R88, RZ, 0x3, R97 ;  /* 0x00000003ff587819 */ /* 0x000fe20000011661 */
[----:B--2---:R-:W-:Y:S01]  /*7580*/  FADD2 R24, R24.F32x2.HI_LO, -R112.F32x2.HI_LO ;  /* 0x800000701818724b */ /* 0x004fe20000000000 */
[----:B------:R-:W-:Y:S01]  /*7590*/  LOP3.LUT R89, R104, 0x70, R89, 0x78, !PT ;  /* 0x0000007068597812 */ /* 0x000fe200078e7859 */
[----:B------:R-:W-:Y:S01]  /*75a0*/  FADD2 R26, R26.F32x2.HI_LO, -R114.F32x2.HI_LO ;  /* 0x800000721a1a724b */ /* 0x000fe20000000000 */
[----:B------:R-:W-:Y:S01]  /*75b0*/  SHF.R.U32.HI R87, RZ, 0x3, R86 ;  /* 0x00000003ff577819 */ /* 0x000fe20000011656 */
[----:B------:R-:W-:Y:S01]  /*75c0*/  FMUL2 R24, R38.F32x2.HI_LO, R24.F32x2.HI_LO ;  /* 0x000000182618724a */ /* 0x000fe20000000000 */
[----:B------:R-:W-:Y:S01]  /*75d0*/  F2FP.BF16.F32.PACK_AB R38, R9, R8 ;  /* 0x000000080926723e */ /* 0x000fe200000010ff */
[----:B------:R-:W-:Y:S01]  /*75e0*/  FMUL2 R8, R36.F32x2.HI_LO, R26.F32x2.HI_LO ;  /* 0x0000001a2408724a */ /* 0x000fe20000000000 */
[----:B------:R-:W-:Y:S01]  /*75f0*/  F2FP.BF16.F32.PACK_AB R36, R5, R4 ;  /* 0x000000040524723e */ /* 0x000fe200000010ff */
[----:B------:R-:W-:Y:S01]  /*7600*/  VIADD R112, R96, 0x1e410 ;  /* 0x0001e41060707836 */ /* 0x000fe20000000000 */
[----:B------:R-:W-:Y:S01]  /*7610*/  SHF.R.U32.HI R116, RZ, 0x3, R91 ;  /* 0x00000003ff747819 */ /* 0x000fe2000001165b */
[----:B---3--:R-:W-:Y:S01]  /*7620*/  FADD2 R20, R20.F32x2.HI_LO, -R108.F32x2.HI_LO ;  /* 0x8000006c1414724b */ /* 0x008fe20000000000 */
[----:B------:R-:W-:Y:S01]  /*7630*/  LOP3.LUT R88, R97, 0x70, R88, 0x78, !PT ;  /* 0x0000007061587812 */ /* 0x000fe200078e7858 */
[----:B------:R-:W-:Y:S01]  /*7640*/  FADD2 R22, R22.F32x2.HI_LO, -R110.F32x2.HI_LO ;  /* 0x8000006e1616724b */ /* 0x000fe20000000000 */
[----:B------:R-:W-:Y:S01]  /*7650*/  IADD3 R104, PT, PT, R96, 0x1e400, RZ ;  /* 0x0001e40060687810 */ /* 0x000fe20007ffe0ff */
[----:B----4-:R-:W-:Y:S01]  /*7660*/  FADD2 R32, R32.F32x2.HI_LO, -R92.F32x2.HI_LO ;  /* 0x8000005c2020724b */ /* 0x010fe20000000000 */
[----:B------:R-:W-:Y:S01]  /*7670*/  SHF.R.U32.HI R4, RZ, 0x3, R103 ;  /* 0x00000003ff047819 */ /* 0x000fe20000011667 */
[----:B------:R-:W-:Y:S01]  /*7680*/  FADD2 R34, R34.F32x2.HI_LO, -R94.F32x2.HI_LO ;  /* 0x8000005e2222724b */ /* 0x000fe20000000000 */
[----:B------:R-:W-:Y:S01]  /*7690*/  IADD3 R97, PT, PT, R96, 0x1e420, RZ ;  /* 0x0001e42060617810 */ /* 0x000fe20007ffe0ff */
[----:B-----5:R-:W-:Y:S01]  /*76a0*/  FADD2 R28, R28.F32x2.HI_LO, -R16.F32x2.HI_LO ;  /* 0x800000101c1c724b */ /* 0x020fe20000000000 */
[----:B------:R-:W-:Y:S01]  /*76b0*/  LOP3.LUT R96, R86, 0x70, R87, 0x78, !PT ;  /* 0x0000007056607812 */ /* 0x000fe200078e7857 */
[----:B------:R-:W-:Y:S01]  /*76c0*/  FADD2 R30, R30.F32x2.HI_LO, -R18.F32x2.HI_LO ;  /* 0x800000121e1e724b */ /* 0x000fe20000000000 */
[----:B------:R-:W-:Y:S01]  /*76d0*/  LOP3.LUT R91, R91, 0x70, R116, 0x78, !PT ;  /* 0x000000705b5b7812 */ /* 0x000fe200078e7874 */
[----:B------:R-:W-:Y:S01]  /*76e0*/  FMUL2 R20, R42.F32x2.HI_LO, R20.F32x2.HI_LO ;  /* 0x000000142a14724a */ /* 0x000fe20000000000 */
[----:B------:R-:W-:Y:S01]  /*76f0*/  SHF.R.U32.HI R87, RZ, 0x3, R104 ;  /* 0x00000003ff577819 */ /* 0x000fe20000011668 */
[----:B------:R-:W-:Y:S01]  /*7700*/  FMUL2 R22, R40.F32x2.HI_LO, R22.F32x2.HI_LO ;  /* 0x000000162816724a */ /* 0x000fe20000000000 */
[----:B------:R-:W-:Y:S01]  /*7710*/  LOP3.LUT R5, R4, 0x10, RZ, 0xc0, !PT ;  /* 0x0000001004057812 */ /* 0x000fe200078ec0ff */
[----:B------:R-:W-:Y:S01]  /*7720*/  FMUL2 R32, R46.F32x2.HI_LO, R32.F32x2.HI_LO ;  /* 0x000000202e20724a */ /* 0x000fe20000000000 */
[----:B------:R-:W-:Y:S01]  /*7730*/  SHF.R.U32.HI R116, RZ, 0x3, R97 ;  /* 0x00000003ff747819 */ /* 0x000fe20000011661 */
[----:B------:R-:W-:Y:S01]  /*7740*/  FMUL2 R34, R44.F32x2.HI_LO, R34.F32x2.HI_LO ;  /* 0x000000222c22724a */ /* 0x000fe20000000000 */
[----:B------:R-:W-:Y:S01]  /*7750*/  SHF.R.U32.HI R113, RZ, 0x3, R112 ;  /* 0x00000003ff717819 */ /* 0x000fe20000011670 */
[----:B------:R-:W-:Y:S01]  /*7760*/  FMUL2 R28, R50.F32x2.HI_LO, R28.F32x2.HI_LO ;  /* 0x0000001c321c724a */ /* 0x000fe20000000000 */
[----:B------:R-:W-:Y:S01]  /*7770*/  IADD3 R105, PT, PT, R105, UR4, RZ ;  /* 0x0000000469697c10 */ /* 0x000fe2000fffe0ff */
[----:B------:R-:W-:Y:S01]  /*7780*/  FMUL2 R30, R48.F32x2.HI_LO, R30.F32x2.HI_LO ;  /* 0x0000001e301e724a */ /* 0x000fe20000000000 */
[----:B------:R-:W-:Y:S01]  /*7790*/  LOP3.LUT R87, R104, 0x70, R87, 0x78, !PT ;  /* 0x0000007068577812 */ /* 0x000fe200078e7857 */
[----:B------:R-:W-:Y:S01]  /*77a0*/  IMAD.IADD R104, R106, 0x1, -R5 ;  /* 0x000000016a687824 */ /* 0x000fe200078e0a05 */
[----:B------:R-:W-:-:S02]  /*77b0*/  LOP3.LUT R97, R97, 0x70, R116, 0x78, !PT ;  /* 0x0000007061617812 */ /* 0x000fc400078e7874 */
[----:B------:R-:W-:Y:S02]  /*77c0*/  LOP3.LUT R86, R112, 0x70, R113, 0x78, !PT ;  /* 0x0000007070567812 */ /* 0x000fe400078e7871 */
[----:B------:R-:W-:Y:S02]  /*77d0*/  F2FP.BF16.F32.PACK_AB R39, R11, R10 ;  /* 0x0000000a0b27723e */ /* 0x000fe400000010ff */
[----:B------:R-:W-:Y:S02]  /*77e0*/  F2FP.BF16.F32.PACK_AB R37, R7, R6 ;  /* 0x000000060725723e */ /* 0x000fe400000010ff */
[----:B------:R-:W-:Y:S02]  /*77f0*/  F2FP.BF16.F32.PACK_AB R42, R85, R84 ;  /* 0x00000054552a723e */ /* 0x000fe400000010ff */
[----:B------:R-:W-:Y:S02]  /*7800*/  F2FP.BF16.F32.PACK_AB R43, R83, R82 ;  /* 0x00000052532b723e */ /* 0x000fe400000010ff */
[----:B------:R-:W-:-:S02]  /*7810*/  F2FP.BF16.F32.PACK_AB R40, R13, R12 ;  /* 0x0000000c0d28723e */ /* 0x000fc400000010ff */
[----:B------:R-:W-:Y:S02]  /*7820*/  F2FP.BF16.F32.PACK_AB R41, R15, R14 ;  /* 0x0000000e0f29723e */ /* 0x000fe400000010ff */
[----:B------:R-:W-:Y:S02]  /*7830*/  F2FP.BF16.F32.PACK_AB R46, R25, R24 ;  /* 0x00000018192e723e */ /* 0x000fe400000010ff */
[----:B------:R-:W-:Y:S02]  /*7840*/  F2FP.BF16.F32.PACK_AB R47, R9, R8 ;  /* 0x00000008092f723e */ /* 0x000fe400000010ff */
[----:B------:R-:W-:Y:S02]  /*7850*/  F2FP.BF16.F32.PACK_AB R44, R21, R20 ;  /* 0x00000014152c723e */ /* 0x000fe400000010ff */
[----:B------:R-:W-:Y:S02]  /*7860*/  F2FP.BF16.F32.PACK_AB R45, R23, R22 ;  /* 0x00000016172d723e */ /* 0x000fe400000010ff */
[----:B------:R-:W-:-:S02]  /*7870*/  F2FP.BF16.F32.PACK_AB R50, R33, R32 ;  /* 0x000000202132723e */ /* 0x000fc400000010ff */
[----:B------:R-:W-:Y:S02]  /*7880*/  F2FP.BF16.F32.PACK_AB R51, R35, R34 ;  /* 0x000000222333723e */ /* 0x000fe400000010ff */
[----:B------:R-:W-:Y:S02]  /*7890*/  F2FP.BF16.F32.PACK_AB R48, R29, R28 ;  /* 0x0000001c1d30723e */ /* 0x000fe400000010ff */
[----:B------:R-:W-:Y:S01]  /*78a0*/  F2FP.BF16.F32.PACK_AB R49, R31, R30 ;  /* 0x0000001e1f31723e */ /* 0x000fe200000010ff */
[----:B------:R-:W-:Y:S06]  /*78b0*/  @!P0 BRA `(.L_x_58) ;  /* 0x0000003000008947 */ /* 0x000fec0003800000 */
.L_x_142:
[----:B------:R-:W-:Y:S01]  /*78c0*/  R2UR UR6, R104 ;  /* 0x00000000680672ca */ /* 0x000fe200000e0000 */
[----:B------:R-:W-:Y:S01]  /*78d0*/  STS.128 [R87], R36 ;  /* 0x0000002457007388 */ /* 0x000fe20000000c00 */
[----:B------:R-:W-:Y:S02]  /*78e0*/  R2UR UR5, R106 ;  /* 0x000000006a0572ca */ /* 0x000fe400000e0000 */
[----:B------:R-:W-:Y:S02]  /*78f0*/  ELECT P0, URZ, PT ;  /* 0x0000000000ff782f */ /* 0x000fe40003800000 */
[----:B------:R-:W-:Y:S01]  /*7900*/  IADD3 R102, PT, PT, R102, -0x80, RZ ;  /* 0xffffff8066667810 */ /* 0x000fe20007ffe0ff */
[----:B------:R-:W-:Y:S01]  /*7910*/  STS.128 [R86], R40 ;  /* 0x0000002856007388 */ /* 0x000fe20000000c00 */
[----:B------:R-:W-:Y:S02]  /*7920*/  UISETP.NE.AND UP0, UPT, UR7, 0x2, UPT ;  /* 0x000000020700788c */ /* 0x000fe4000bf05270 */
[----:B------:R-:W-:Y:S01]  /*7930*/  UIADD3 UR15, UPT, UPT, UR15, 0x1, URZ ;  /* 0x000000010f0f7890 */ /* 0x000fe2000fffe0ff */
[----:B------:R-:W-:Y:S01]  /*7940*/  STS.128 [R97], R44 ;  /* 0x0000002c61007388 */ /* 0x000fe20000000c00 */
[----:B------:R-:W-:-:S02]  /*7950*/  USEL UR8, UR7, URZ, UP0 ;  /* 0x000000ff07087287 */ /* 0x000fc40008000000 */
[----:B------:R-:W-:Y:S01]  /*7960*/  ULOP3.LUT UR14, UR14, 0x1, URZ, 0x3c, !UPT ;  /* 0x000000010e0e7892 */ /* 0x000fe2000f8e3cff */
[----:B------:R-:W-:Y:S01]  /*7970*/  STTM.x16 tmem[UR6+0xe0], R36 ;  /* 0x0000e024000079ed */ /* 0x000fe20008240006 */
[----:B------:R-:W-:Y:S01]  /*7980*/  STS.128 [R96], R48 ;  /* 0x0000003060007388 */ /* 0x000fe20000000c00 */
[----:B------:R-:W-:Y:S02]  /*7990*/  ULOP3.LUT UR16, UR16, 0x1, URZ, 0x3c, !UPT ;  /* 0x0000000110107892 */ /* 0x000fe4000f8e3cff */
[----:B------:R-:W-:Y:S01]  /*79a0*/  ULOP3.LUT UR13, UR13, 0x1, URZ, 0x3c, !UPT ;  /* 0x000000010d0d7892 */ /* 0x000fe2000f8e3cff */
[----:B-1----:R-:W1:Y:S01]  /*79b0*/  LDTM.x32 R4, tmem[UR5+0x120] ;  /* 0x00012005000479ee */ /* 0x002e6200082c0000 */
[----:B------:R-:W-:Y:S01]  /*79c0*/  NOP ;  /* 0x0000000000007918 */ /* 0x000fe20000000000 */
[----:B-1----:R-:W-:Y:S01]  /*79d0*/  BAR.SYNC.DEFER_BLOCKING 0x3, 0x100 ;  /* 0x00c4000000007b1d */ /* 0x002fe20000010000 */
[----:B------:R-:W-:-:S05]  /*79e0*/  R2UR UR5, R104 ;  /* 0x00000000680572ca */ /* 0x000fca00000e0000 */
[----:B------:R-:W1:Y:S04]  /*79f0*/  LDS.128 R116, [R105+0x26900] ;  /* 0x0269000069747984 */ /* 0x000e680000000c00 */
[----:B------:R-:W2:Y:S04]  /*7a00*/  LDS.128 R120, [R105+0x26910] ;  /* 0x0269100069787984 */ /* 0x000ea80000000c00 */
[----:B------:R-:W3:Y:S04]  /*7a10*/  LDS.128 R112, [R105+0x26930] ;  /* 0x0269300069707984 */ /* 0x000ee80000000c00 */
[----:B------:R-:W4:Y:S04]  /*7a20*/  LDS.128 R108, [R105+0x26920] ;  /* 0x02692000696c7984 */ /* 0x000f280000000c00 */
[----:B------:R-:W5:Y:S04]  /*7a30*/  LDS.128 R92, [R105+0x26950] ;  /* 0x02695000695c7984 */ /* 0x000f680000000c00 */
[----:B------:R-:W5:Y:S04]  /*7a40*/  LDS.128 R84, [R105+0x26940] ;  /* 0x0269400069547984 */ /* 0x000f680000000c00 */
[----:B------:R-:W5:Y:S04]  /*7a50*/  LDS.128 R36, [R105+0x26970] ;  /* 0x0269700069247984 */ /* 0x000f680000000c00 */
[----:B------:R-:W5:Y:S01]  /*7a60*/  LDS.128 R40, [R105+0x26960] ;  /* 0x0269600069287984 */ /* 0x000f620000000c00 */
[----:B-1----:R-:W-:-:S02]  /*7a70*/  FADD2 R4, R4.F32x2.HI_LO, -R116.F32x2.HI_LO ;  /* 0x800000740404724b */ /* 0x002fc40000000000 */
[----:B------:R-:W-:Y:S02]  /*7a80*/  FADD2 R6, R6.F32x2.HI_LO, -R118.F32x2.HI_LO ;  /* 0x800000760606724b */ /* 0x000fe40000000000 */
[----:B--2---:R-:W-:Y:S02]  /*7a90*/  FADD2 R8, R8.F32x2.HI_LO, -R120.F32x2.HI_LO ;  /* 0x800000780808724b */ /* 0x004fe40000000000 */
[----:B------:R-:W-:Y:S02]  /*7aa0*/  FADD2 R10, R10.F32x2.HI_LO, -R122.F32x2.HI_LO ;  /* 0x8000007a0a0a724b */ /* 0x000fe40000000000 */
[----:B---3--:R-:W-:Y:S02]  /*7ab0*/  FADD2 R16, R16.F32x2.HI_LO, -R112.F32x2.HI_LO ;  /* 0x800000701010724b */ /* 0x008fe40000000000 */
[----:B------:R-:W-:Y:S02]  /*7ac0*/  FADD2 R18, R18.F32x2.HI_LO, -R114.F32x2.HI_LO ;  /* 0x800000721212724b */ /* 0x000fe40000000000 */
[----:B----4-:R-:W-:-:S02]  /*7ad0*/  FADD2 R12, R12.F32x2.HI_LO, -R108.F32x2.HI_LO ;  /* 0x8000006c0c0c724b */ /* 0x010fc40000000000 */
[----:B------:R-:W-:Y:S02]  /*7ae0*/  FADD2 R14, R14.F32x2.HI_LO, -R110.F32x2.HI_LO ;  /* 0x8000006e0e0e724b */ /* 0x000fe40000000000 */
[----:B-----5:R-:W-:Y:S02]  /*7af0*/  FADD2 R24, R24.F32x2.HI_LO, -R92.F32x2.HI_LO ;  /* 0x8000005c1818724b */ /* 0x020fe40000000000 */
[----:B------:R-:W-:Y:S02]  /*7b00*/  FADD2 R26, R26.F32x2.HI_LO, -R94.F32x2.HI_LO ;  /* 0x8000005e1a1a724b */ /* 0x000fe40000000000 */
[----:B------:R-:W-:Y:S02]  /*7b10*/  FADD2 R20, R20.F32x2.HI_LO, -R84.F32x2.HI_LO ;  /* 0x800000541414724b */ /* 0x000fe40000000000 */
[----:B------:R-:W-:Y:S02]  /*7b20*/  FADD2 R22, R22.F32x2.HI_LO, -R86.F32x2.HI_LO ;  /* 0x800000561616724b */ /* 0x000fe40000000000 */
[----:B------:R-:W-:-:S02]  /*7b30*/  FMUL2 R4, R80.F32x2.HI_LO, R4.F32x2.HI_LO ;  /* 0x000000045004724a */ /* 0x000fc40000000000 */
[----:B------:R-:W-:Y:S02]  /*7b40*/  FADD2 R32, R32.F32x2.HI_LO, -R36.F32x2.HI_LO ;  /* 0x800000242020724b */ /* 0x000fe40000000000 */
[----:B------:R-:W-:Y:S01]  /*7b50*/  FADD2 R34, R34.F32x2.HI_LO, -R38.F32x2.HI_LO ;  /* 0x800000262222724b */ /* 0x000fe20000000000 */
[----:B------:R-:W-:Y:S01]  /*7b60*/  F2FP.BF16.F32.PACK_AB R4, R5, R4 ;  /* 0x000000040504723e */ /* 0x000fe200000010ff */
[----:B------:R-:W-:Y:S02]  /*7b70*/  FADD2 R28, R28.F32x2.HI_LO, -R40.F32x2.HI_LO ;  /* 0x800000281c1c724b */ /* 0x000fe40000000000 */
[----:B------:R-:W-:Y:S02]  /*7b80*/  FADD2 R30, R30.F32x2.HI_LO, -R42.F32x2.HI_LO ;  /* 0x8000002a1e1e724b */ /* 0x000fe40000000000 */
[----:B------:R-:W-:Y:S02]  /*7b90*/  FMUL2 R8, R76.F32x2.HI_LO, R8.F32x2.HI_LO ;  /* 0x000000084c08724a */ /* 0x000fe40000000000 */
[----:B------:R-:W-:-:S02]  /*7ba0*/  FMUL2 R10, R74.F32x2.HI_LO, R10.F32x2.HI_LO ;  /* 0x0000000a4a0a724a */ /* 0x000fc40000000000 */
[----:B------:R-:W-:Y:S01]  /*7bb0*/  FMUL2 R78, R78.F32x2.HI_LO, R6.F32x2.HI_LO ;  /* 0x000000064e4e724a */ /* 0x000fe20000000000 */
[----:B------:R-:W-:Y:S01]  /*7bc0*/  F2FP.BF16.F32.PACK_AB R6, R9, R8 ;  /* 0x000000080906723e */ /* 0x000fe200000010ff */
        /* <DEDUP_REMOVED lines=24> */
[----:B------:R1:W-:Y:S01]  /*7d50*/  STS.128 [R88], R4 ;  /* 0x0000000458007388 */ /* 0x0003e20000000c00 */
[----:B------:R-:W-:-:S02]  /*7d60*/  F2FP.BF16.F32.PACK_AB R16, R29, R28 ;  /* 0x0000001c1d10723e */ /* 0x000fc400000010ff */
[----:B------:R-:W-:Y:S01]  /*7d70*/  F2FP.BF16.F32.PACK_AB R17, R31, R30 ;  /* 0x0000001e1f11723e */ /* 0x000fe200000010ff */
[----:B------:R1:W-:Y:S04]  /*7d80*/  STS.128 [R89], R8 ;  /* 0x0000000859007388 */ /* 0x0003e80000000c00 */
[----:B------:R1:W-:Y:S01]  /*7d90*/  STS.128 [R91], R12 ;  /* 0x0000000c5b007388 */ /* 0x0003e20000000c00 */
[----:B------:R1:W-:Y:S03]  /*7da0*/  STTM.x16 tmem[UR5+0x100], R4 ;  /* 0x00010004000079ed */ /* 0x0003e60008240005 */
[----:B------:R1:W-:Y:S01]  /*7db0*/  STS.128 [R90], R16 ;  /* 0x000000105a007388 */ /* 0x0003e20000000c00 */
[----:B------:R-:W-:-:S02]  /*7dc0*/  USEL UR5, URZ, 0x1, UP0 ;  /* 0x00000001ff057887 */ /* 0x000fc40008000000 */
[----:B------:R-:W-:Y:S01]  /*7dd0*/  UISETP.NE.AND UP0, UPT, UR15, URZ, UPT ;  /* 0x000000ff0f00728c */ /* 0x000fe2000bf05270 */
[----:B------:R-:W2:Y:S01]  /*7de0*/  FENCE.VIEW.ASYNC.T ;  /* 0x00000000000073c6 */ /* 0x000ea20000000200 */
[----:B------:R3:W-:Y:S06]  /*7df0*/  MEMBAR.ALL.CTA ;  /* 0x0000000000007992 */ /* 0x0007ec0000008000 */
[----:B---3--:R-:W2:Y:S01]  /*7e00*/  FENCE.VIEW.ASYNC.S ;  /* 0x00000000000073c6 */ /* 0x008ea20000000000 */
[----:B------:R-:W-:Y:S01]  /*7e10*/  ULOP3.LUT UR12, UR12, UR5, URZ, 0x3c, !UPT ;  /* 0x000000050c0c7292 */ /* 0x000fe2000f8e3cff */
[----:B--2---:R-:W-:Y:S06]  /*7e20*/  BAR.SYNC.DEFER_BLOCKING 0x3, 0x100 ;  /* 0x00c4000000007b1d */ /* 0x004fec0000010000 */
[----:B------:R1:W-:Y:S01]  /*7e30*/  @!P1 SYNCS.ARRIVE.TRANS64.ART0 RZ, [UR4+0x58], R99 ;  /* 0x00005863ffff99a7 */ /* 0x0003e20008500004 */
[----:B------:R1:W-:Y:S01]  /*7e40*/  @P0 SYNCS.ARRIVE.TRANS64.ART0 RZ, [UR4+0x80], R98 ;  /* 0x00008062ffff09a7 */ /* 0x0003e20008500004 */
[----:B------:R-:W-:Y:S05]  /*7e50*/  BRA.U UP0, `(.L_x_59) ;  /* 0xffffffe1008c7547 */ /* 0x000fea000b83ffff */
.L_x_53:
[----:B------:R-:W3:Y:S01]  /*7e60*/  S2R R2, SR_CgaCtaId ;  /* 0x0000000000027919 */ /* 0x000ee20000008800 */
[----:B--2---:R-:W-:Y:S01]  /*7e70*/  MOV R3, 0x400 ;  /* 0x0000040000037802 */ /* 0x004fe20000000f00 */
[----:B------:R-:W2:Y:S03]  /*7e80*/  S2R R23, SR_TID.X ;  /* 0x0000000000177919 */ /* 0x000ea60000002100 */
[----:B---3--:R-:W-:-:S04]  /*7e90*/  LEA R2, R2, R3, 0x18 ;  /* 0x0000000302027211 */ /* 0x008fc800078ec0ff */
[----:B------:R-:W3:Y:S01]  /*7ea0*/  SYNCS.PHASECHK.TRANS64.TRYWAIT P0, [R2+URZ+0x90], RZ ;  /* 0x000090ff020075a7 */ /* 0x000ee200080011ff */
[----:B--2---:R-:W-:Y:S01]  /*7eb0*/  SHF.R.U32.HI R3, RZ, 0x7, R23 ;  /* 0x00000007ff037819 */ /* 0x004fe20000011617 */
[----:B-1----:R-:W-:-:S03]  /*7ec0*/  IMAD.U32 R5, R23, 0x10000, RZ ;  /* 0x0001000017057824 */ /* 0x002fc600078e00ff */
[----:B------:R-:W-:-:S04]  /*7ed0*/  LOP3.LUT R3, R3, 0x1, RZ, 0xc0, !PT ;  /* 0x0000000103037812 */ /* 0x000fc800078ec0ff */
[----:B------:R-:W-:-:S13]  /*7ee0*/  R2UR UR4, R3 ;  /* 0x00000000030472ca */ /* 0x000fda00000e0000 */
[----:B------:R-:W-:-:S06]  /*7ef0*/  UIMAD UR7, UR4, 0x30, URZ ;  /* 0x00000030040778a4 */ /* 0x000fcc000f8e02ff */
[----:B------:R-:W-:-:S05]  /*7f00*/  IMAD.U32 R4, RZ, RZ, UR7 ;  /* 0x00000007ff047e24 */ /* 0x000fca000f8e00ff */
[----:B------:R-:W-:-:S04]  /*7f10*/  LOP3.LUT R4, R4, 0x600000, R5, 0xf8, !PT ;  /* 0x0060000004047812 */ /* 0x000fc800078ef805 */
[----:B------:R-:W-:-:S04]  /*7f20*/  LOP3.LUT R20, R4, 0x80, RZ, 0xfc, !PT ;  /* 0x0000008004147812 */ /* 0x000fc800078efcff */
[----:B------:R-:W-:Y:S01]  /*7f30*/  R2UR UR4, R20 ;  /* 0x00000000140472ca */ /* 0x000fe200000e0000 */
[----:B---3--:R-:W-:-:S14]  /*7f40*/  @!P0 BRA `(.L_x_60) ;  /* 0x00000028007c8947 */ /* 0x008fdc0003800000 */
.L_x_143:
[----:B------:R-:W2:Y:S01]  /*7f50*/  LDTM.x16 R4, tmem[UR4] ;  /* 0x00000004000479ee */ /* 0x000ea20008240000 */
[----:B------:R-:W-:Y:S01]  /*7f60*/  IMAD.SHL.U32 R24, R23, 0x20, RZ ;  /* 0x0000002017187824 */ /* 0x000fe200078e00ff */
[----:B------:R-:W-:Y:S01]  /*7f70*/  NOP ;  /* 0x0000000000007918 */ /* 0x000fe20000000000 */
[----:B------:R-:W-:Y:S01]  /*7f80*/  VIADD R21, R2, 0x18400 ;  /* 0x0001840002157836 */ /* 0x000fe20000000000 */
[----:B------:R-:W3:Y:S01]  /*7f90*/  S2UR UR10, SR_CTAID.X ;  /* 0x00000000000a79c3 */ /* 0x000ee20000002500 */
[----:B------:R-:W-:Y:S01]  /*7fa0*/  VIADD R3, R3, 0x1 ;  /* 0x0000000103037836 */ /* 0x000fe20000000000 */
[----:B------:R-:W-:Y:S01]  /*7fb0*/  LOP3.LUT R22, R24, 0xfe0, RZ, 0xc0, !PT ;  /* 0x00000fe018167812 */ /* 0x000fe200078ec0ff */
[----:B------:R-:W-:-:S04]  /*7fc0*/  IMAD.SHL.U32 R23, R23, 0x10, RZ ;  /* 0x0000001017177824 */ /* 0x000fc800078e00ff */
[----:B------:R-:W-:Y:S01]  /*7fd0*/  IMAD.IADD R22, R22, 0x1, R21 ;  /* 0x0000000116167824 */ /* 0x000fe200078e0215 */
[----:B------:R-:W4:Y:S01]  /*7fe0*/  S2UR UR12, SR_CTAID.Z ;  /* 0x00000000000c79c3 */ /* 0x000f220000002700 */
[----:B------:R-:W-:Y:S02]  /*7ff0*/  LOP3.LUT R23, R23, 0x800, RZ, 0xc0, !PT ;  /* 0x0000080017177812 */ /* 0x000fe400078ec0ff */
[----:B------:R-:W-:-:S05]  /*8000*/  VIADD R26, R22, 0x10 ;  /* 0x00000010161a7836 */ /* 0x000fca0000000000 */
[----:B------:R-:W-:Y:S01]  /*8010*/  SHF.R.U32.HI R25, RZ, 0x3, R26 ;  /* 0x00000003ff197819 */ /* 0x000fe2000001161a */
[----:B------:R-:W5:Y:S01]  /*8020*/  S2UR UR11, SR_CTAID.Y ;  /* 0x00000000000b79c3 */ /* 0x000f620000002600 */
[----:B--2---:R-:W-:Y:S02]  /*8030*/  F2FP.BF16.F32.PACK_AB R19, R19, R18 ;  /* 0x000000121313723e */ /* 0x004fe400000010ff */
[----:B------:R-:W-:Y:S02]  /*8040*/  F2FP.BF16.F32.PACK_AB R18, R17, R16 ;  /* 0x000000101112723e */ /* 0x000fe400000010ff */
[----:B------:R-:W-:Y:S01]  /*8050*/  F2FP.BF16.F32.PACK_AB R17, R15, R14 ;  /* 0x0000000e0f11723e */ /* 0x000fe200000010ff */
[----:B---3--:R-:W-:Y:S01]  /*8060*/  USHF.L.U32 UR10, UR10, 0x7, URZ ;  /* 0x000000070a0a7899 */ /* 0x008fe200080006ff */
[----:B------:R-:W-:Y:S02]  /*8070*/  SHF.R.U32.HI R15, RZ, 0x3, R22 ;  /* 0x00000003ff0f7819 */ /* 0x000fe40000011616 */
[----:B------:R-:W-:-:S02]  /*8080*/  LOP3.LUT R14, R24, 0x1000, RZ, 0xc0, !PT ;  /* 0x00001000180e7812 */ /* 0x000fc400078ec0ff */
[----:B------:R-:W-:Y:S02]  /*8090*/  LOP3.LUT R15, R22, 0x10, R15, 0x78, !PT ;  /* 0x00000010160f7812 */ /* 0x000fe400078e780f */
[----:B------:R-:W-:Y:S01]  /*80a0*/  LOP3.LUT R25, R26, 0x10, R25, 0x78, !PT ;  /* 0x000000101a197812 */ /* 0x000fe200078e7819 */
[C---:B------:R-:W-:Y:S01]  /*80b0*/  IMAD.IADD R21, R14.reuse, 0x1, R21 ;  /* 0x000000010e157824 */ /* 0x040fe200078e0215 */
[----:B------:R-:W-:Y:S01]  /*80c0*/  F2FP.BF16.F32.PACK_AB R11, R11, R10 ;  /* 0x0000000a0b0b723e */ /* 0x000fe200000010ff */
[C---:B------:R-:W-:Y:S01]  /*80d0*/  IMAD.IADD R24, R14.reuse, 0x1, R15 ;  /* 0x000000010e187824 */ /* 0x040fe200078e020f */
[----:B------:R-:W-:Y:S01]  /*80e0*/  F2FP.BF16.F32.PACK_AB R10, R9, R8 ;  /* 0x00000008090a723e */ /* 0x000fe200000010ff */
[----:B------:R-:W-:Y:S01]  /*80f0*/  IMAD.IADD R25, R14, 0x1, R25 ;  /* 0x000000010e197824 */ /* 0x000fe200078e0219 */
[----:B------:R-:W-:Y:S02]  /*8100*/  F2FP.BF16.F32.PACK_AB R9, R7, R6 ;  /* 0x000000060709723e */ /* 0x000fe400000010ff */
[----:B------:R-:W-:-:S02]  /*8110*/  F2FP.BF16.F32.PACK_AB R8, R5, R4 ;  /* 0x000000040508723e */ /* 0x000fc400000010ff */
[----:B------:R-:W-:Y:S02]  /*8120*/  F2FP.BF16.F32.PACK_AB R16, R13, R12 ;  /* 0x0000000c0d10723e */ /* 0x000fe400000010ff */
[----:B------:R-:W-:Y:S01]  /*8130*/  SHF.R.U32.HI R26, RZ, 0x5, R0 ;  /* 0x00000005ff1a7819 */ /* 0x000fe20000011600 */
[----:B------:R2:W-:Y:S03]  /*8140*/  STS.128 [R24], R8 ;  /* 0x0000000818007388 */ /* 0x0005e60000000c00 */
[----:B------:R-:W-:Y:S01]  /*8150*/  LOP3.LUT P0, R26, R26, 0x3, RZ, 0xc0, !PT ;  /* 0x000000031a1a7812 */ /* 0x000fe2000780c0ff */
[----:B------:R2:W-:Y:S01]  /*8160*/  STS.128 [R25], R16 ;  /* 0x0000001019007388 */ /* 0x0005e20000000c00 */
[----:B------:R3:W-:Y:S06]  /*8170*/  MEMBAR.ALL.CTA ;  /* 0x0000000000007992 */ /* 0x0007ec0000008000 */
[----:B---3--:R-:W3:Y:S02]  /*8180*/  FENCE.VIEW.ASYNC.S ;  /* 0x00000000000073c6 */ /* 0x008ee40000000000 */
[----:B---3--:R2:W-:Y:S06]  /*8190*/  BAR.SYNC.DEFER_BLOCKING R3, 0x80 ;  /* 0x000200030000751d */ /* 0x0085ec0000010000 */
[----:B----45:R-:W-:Y:S05]  /*81a0*/  @P0 BRA `(.L_x_61) ;  /* 0x0000000000340947 */ /* 0x030fea0003800000 */
[----:B------:R-:W3:Y:S01]  /*81b0*/  LDCU.64 UR4, c[0x0][0x348] ;  /* 0x00006900ff0477ac */ /* 0x000ee20008000a00 */
[----:B------:R-:W-:Y:S01]  /*81c0*/  PLOP3.LUT P0, PT, PT, PT, PT, 0x80, 0x8 ;  /* 0x000000000008781c */ /* 0x000fe20003f0f070 */
[----:B---3--:R-:W-:-:S04]  /*81d0*/  UIADD3 UR4, UP0, UPT, UR4, 0x340, URZ ;  /* 0x0000034004047890 */ /* 0x008fc8000ff1e0ff */
[----:B------:R-:W-:-:S12]  /*81e0*/  UIADD3.X UR5, UPT, UPT, URZ, UR5, URZ, UP0, !UPT ;  /* 0x00000005ff057290 */ /* 0x000fd800087fe4ff */
.L_x_62:
[----:B------:R-:W-:Y:S02]  /*81f0*/  PLOP3.LUT P1, PT, P1, P0, PT, 0xf2, 0x2f ;  /* 0x00000000002f781c */ /* 0x000fe40000f21e72 */
[----:B------:R-:W-:Y:S01]  /*8200*/  @P0 R2UR P1, UR8, R21 ;  /* 0x00000000150802ca */ /* 0x000fe20000020000 */
[----:B------:R-:W-:-:S07]  /*8210*/  UMOV UR9, UR7 ;  /* 0x0000000700097c82 */ /* 0x000fce0008000000 */
[----:B------:R-:W-:-:S05]  /*8220*/  @P0 PLOP3.LUT P0, PT, P1, PT, PT, 0x80, 0x8 ;  /* 0x000000000008081c */ /* 0x000fca0000f0f070 */
[----:B------:R3:W-:Y:S08]  /*8230*/  UTMASTG.4D [UR8], [UR4], desc[URZ] ;  /* 0x0000ff08040073b5 */ /* 0x0007f00008019000 */
[----:B---3--:R-:W-:Y:S05]  /*8240*/  @P0 BRA.U.ANY `(.L_x_62) ;  /* 0xfffffffd00e80947 */ /* 0x008fea000393ffff */
[----:B------:R0:W-:Y:S01]  /*8250*/  UTMACMDFLUSH ;  /* 0x00000000000079b7 */ /* 0x0001e20000000000 */
[----:B------:R-:W-:-:S04]  /*8260*/  DEPBAR.LE SB0, 0x0 ;  /* 0x000080000000791a */ /* 0x000fc80000000000 */
[----:B------:R3:W-:Y:S06]  /*8270*/  BAR.ARV R3, 0xa0 ;  /* 0x000280030000751d */ /* 0x0007ec0000002000 */
.L_x_61:
[----:B------:R4:W-:Y:S06]  /*8280*/  MEMBAR.ALL.CTA ;  /* 0x0000000000007992 */ /* 0x0009ec0000008000 */
[----:B----4-:R-:W4:Y:S01]  /*8290*/  FENCE.VIEW.ASYNC.S ;  /* 0x00000000000073c6 */ /* 0x010f220000000000 */
[----:B------:R-:W-:Y:S01]  /*82a0*/  R2UR UR4, R20 ;  /* 0x00000000140472ca */ /* 0x000fe200000e0000 */
[----:B----4-:R4:W-:Y:S01]  /*82b0*/  BAR.SYNC.DEFER_BLOCKING R3, 0xa0 ;  /* 0x000280030000751d */ /* 0x0109e20000010000 */
[----:B------:R-:W-:-:S11]  /*82c0*/  ISETP.NE.AND P2, PT, R26, RZ, PT ;  /* 0x000000ff1a00720c */ /* 0x000fd60003f45270 */
[----:B--2---:R-:W2:Y:S01]  /*82d0*/  LDTM.x16 R4, tmem[UR4+0x10] ;  /* 0x00001004000479ee */ /* 0x004ea20008240000 */
[----:B------:R-:W-:Y:S01]  /*82e0*/  NOP ;  /* 0x0000000000007918 */ /* 0x000fe20000000000 */
[----:B--2---:R-:W-:Y:S02]  /*82f0*/  F2FP.BF16.F32.PACK_AB R11, R11, R10 ;  /* 0x0000000a0b0b723e */ /* 0x004fe400000010ff */
[----:B------:R-:W-:Y:S02]  /*8300*/  F2FP.BF16.F32.PACK_AB R19, R19, R18 ;  /* 0x000000121313723e */ /* 0x000fe400000010ff */
[----:B------:R-:W-:Y:S02]  /*8310*/  F2FP.BF16.F32.PACK_AB R10, R9, R8 ;  /* 0x00000008090a723e */ /* 0x000fe400000010ff */
[----:B------:R-:W-:Y:S02]  /*8320*/  F2FP.BF16.F32.PACK_AB R18, R17, R16 ;  /* 0x000000101112723e */ /* 0x000fe400000010ff */
[----:B------:R-:W-:-:S02]  /*8330*/  F2FP.BF16.F32.PACK_AB R9, R7, R6 ;  /* 0x000000060709723e */ /* 0x000fc400000010ff */
[----:B------:R-:W-:Y:S02]  /*8340*/  F2FP.BF16.F32.PACK_AB R8, R5, R4 ;  /* 0x000000040508723e */ /* 0x000fe400000010ff */
[----:B------:R-:W-:Y:S02]  /*8350*/  F2FP.BF16.F32.PACK_AB R17, R15, R14 ;  /* 0x0000000e0f11723e */ /* 0x000fe400000010ff */
[----:B------:R-:W-:Y:S01]  /*8360*/  F2FP.BF16.F32.PACK_AB R16, R13, R12 ;  /* 0x0000000c0d10723e */ /* 0x000fe200000010ff */
[----:B------:R4:W-:Y:S04]  /*8370*/  STS.128 [R24], R8 ;  /* 0x0000000818007388 */ /* 0x0009e80000000c00 */
[----:B------:R4:W-:Y:S01]  /*8380*/  STS.128 [R25], R16 ;  /* 0x0000001019007388 */ /* 0x0009e20000000c00 */
[----:B------:R2:W-:Y:S06]  /*8390*/  MEMBAR.ALL.CTA ;  /* 0x0000000000007992 */ /* 0x0005ec0000008000 */
[----:B--2---:R-:W2:Y:S02]  /*83a0*/  FENCE.VIEW.ASYNC.S ;  /* 0x00000000000073c6 */ /* 0x004ea40000000000 */
[----:B--2---:R4:W-:Y:S06]  /*83b0*/  BAR.SYNC.DEFER_BLOCKING R3, 0x80 ;  /* 0x000200030000751d */ /* 0x0049ec0000010000 */
[----:B------:R-:W-:Y:S05]  /*83c0*/  @P2 BRA `(.L_x_63) ;  /* 0x0000000000382947 */ /* 0x000fea0003800000 */
[----:B------:R-:W2:Y:S01]  /*83d0*/  LDCU.64 UR4, c[0x0][0x348] ;  /* 0x00006900ff0477ac */ /* 0x000ea20008000a00 */
[----:B------:R-:W-:Y:S01]  /*83e0*/  PLOP3.LUT P0, PT, PT, PT, PT, 0x80, 0x8 ;  /* 0x000000000008781c */ /* 0x000fe20003f0f070 */
[----:B------:R-:W-:Y:S02]  /*83f0*/  UIADD3 UR6, UPT, UPT, UR7, 0x10, URZ ;  /* 0x0000001007067890 */ /* 0x000fe4000fffe0ff */
[----:B--2---:R-:W-:-:S04]  /*8400*/  UIADD3 UR4, UP0, UPT, UR4, 0x340, URZ ;  /* 0x0000034004047890 */ /* 0x004fc8000ff1e0ff */
[----:B------:R-:W-:-:S12]  /*8410*/  UIADD3.X UR5, UPT, UPT, URZ, UR5, URZ, UP0, !UPT ;  /* 0x00000005ff057290 */ /* 0x000fd800087fe4ff */
.L_x_64:
[----:B------:R-:W-:Y:S02]  /*8420*/  PLOP3.LUT P1, PT, P1, P0, PT, 0xf2, 0x2f ;  /* 0x00000000002f781c */ /* 0x000fe40000f21e72 */
[----:B------:R-:W-:Y:S01]  /*8430*/  @P0 R2UR P1, UR8, R21 ;  /* 0x00000000150802ca */ /* 0x000fe20000020000 */
[----:B------:R-:W-:-:S07]  /*8440*/  UMOV UR9, UR6 ;  /* 0x0000000600097c82 */ /* 0x000fce0008000000 */
[----:B------:R-:W-:-:S05]  /*8450*/  @P0 PLOP3.LUT P0, PT, P1, PT, PT, 0x80, 0x8 ;  /* 0x000000000008081c */ /* 0x000fca0000f0f070 */
[----:B------:R2:W-:Y:S08]  /*8460*/  UTMASTG.4D [UR8], [UR4], desc[URZ] ;  /* 0x0000ff08040073b5 */ /* 0x0005f00008019000 */
[----:B--2---:R-:W-:Y:S05]  /*8470*/  @P0 BRA.U.ANY `(.L_x_64) ;  /* 0xfffffffd00e80947 */ /* 0x004fea000393ffff */
[----:B------:R0:W-:Y:S01]  /*8480*/  UTMACMDFLUSH ;  /* 0x00000000000079b7 */ /* 0x0001e20000000000 */
[----:B------:R-:W-:-:S04]  /*8490*/  DEPBAR.LE SB0, 0x0 ;  /* 0x000080000000791a */ /* 0x000fc80000000000 */
[----:B------:R2:W-:Y:S06]  /*84a0*/  BAR.ARV R3, 0xa0 ;  /* 0x000280030000751d */ /* 0x0005ec0000002000 */
.L_x_63:
[----:B------:R5:W-:Y:S06]  /*84b0*/  MEMBAR.ALL.CTA ;  /* 0x0000000000007992 */ /* 0x000bec0000008000 */
[----:B-----5:R-:W5:Y:S01]  /*84c0*/  FENCE.VIEW.ASYNC.S ;  /* 0x00000000000073c6 */ /* 0x020f620000000000 */
[----:B------:R-:W-:Y:S01]  /*84d0*/  R2UR UR4, R20 ;  /* 0x00000000140472ca */ /* 0x000fe200000e0000 */
[----:B-----5:R5:W-:-:S12]  /*84e0*/  BAR.SYNC.DEFER_BLOCKING R3, 0xa0 ;  /* 0x000280030000751d */ /* 0x020bd80000010000 */
[----:B----4-:R-:W4:Y:S01]  /*84f0*/  LDTM.x16 R4, tmem[UR4+0x20] ;  /* 0x00002004000479ee */ /* 0x010f220008240000 */
[----:B------:R-:W-:Y:S01]  /*8500*/  NOP ;  /* 0x0000000000007918 */ /* 0x000fe20000000000 */
[----:B----4-:R-:W-:Y:S02]  /*8510*/  F2FP.BF16.F32.PACK_AB R11, R11, R10 ;  /* 0x0000000a0b0b723e */ /* 0x010fe400000010ff */
        /* <DEDUP_REMOVED lines=10> */
[----:B----4-:R-:W4:Y:S02]  /*85c0*/  FENCE.VIEW.ASYNC.S ;  /* 0x00000000000073c6 */ /* 0x010f240000000000 */
[----:B----4-:R5:W-:Y:S06]  /*85d0*/  BAR.SYNC.DEFER_BLOCKING R3, 0x80 ;  /* 0x000200030000751d */ /* 0x010bec0000010000 */
[----:B------:R-:W-:Y:S05]  /*85e0*/  @P2 BRA `(.L_x_65) ;  /* 0x0000000000302947 */ /* 0x000fea0003800000 */
[----:B------:R-:W4:Y:S01]  /*85f0*/  LDCU.64 UR4, c[0x0][0x348] ;  /* 0x00006900ff0477ac */ /* 0x000f220008000a00 */
[----:B------:R-:W-:Y:S01]  /*8600*/  PLOP3.LUT P0, PT, PT, PT, PT, 0x80, 0x8 ;  /* 0x000000000008781c */ /* 0x000fe20003f0f070 */
[----:B------:R-:W-:Y:S02]  /*8610*/  UIADD3 UR6, UPT, UPT, UR7, 0x20, URZ ;  /* 0x0000002007067890 */ /* 0x000fe4000fffe0ff */
[----:B----4-:R-:W-:-:S04]  /*8620*/  UIADD3 UR4, UP0, UPT, UR4, 0x340, URZ ;  /* 0x0000034004047890 */ /* 0x010fc8000ff1e0ff */
[----:B------:R-:W-:-:S12]  /*8630*/  UIADD3.X UR5, UPT, UPT, URZ, UR5, URZ, UP0, !UPT ;  /* 0x00000005ff057290 */ /* 0x000fd800087fe4ff */
.L_x_66:
[----:B------:R-:W-:Y:S02]  /*8640*/  PLOP3.LUT P1, PT, P1, P0, PT, 0xf2, 0x2f ;  /* 0x00000000002f781c */ /* 0x000fe40000f21e72 */
[----:B------:R-:W-:Y:S01]  /*8650*/  @P0 R2UR P1, UR8, R21 ;  /* 0x00000000150802ca */ /* 0x000fe20000020000 */
[----:B------:R-:W-:-:S07]  /*8660*/  UMOV UR9, UR6 ;  /* 0x0000000600097c82 */ /* 0x000fce0008000000 */
[----:B------:R-:W-:-:S05]  /*8670*/  @P0 PLOP3.LUT P0, PT, P1, PT, PT, 0x80, 0x8 ;  /* 0x000000000008081c */ /* 0x000fca0000f0f070 */
[----:B------:R4:W-:Y:S08]  /*8680*/  UTMASTG.4D [UR8], [UR4], desc[URZ] ;  /* 0x0000ff08040073b5 */ /* 0x0009f00008019000 */
[----:B----4-:R-:W-:Y:S05]  /*8690*/  @P0 BRA.U.ANY `(.L_x_66) ;  /* 0xfffffffd00e80947 */ /* 0x010fea000393ffff */
[----:B------:R4:W-:Y:S06]  /*86a0*/  BAR.ARV R3, 0xa0 ;  /* 0x000280030000751d */ /* 0x0009ec0000002000 */
.L_x_65:
[----:B------:R1:W-:Y:S06]  /*86b0*/  MEMBAR.ALL.CTA ;  /* 0x0000000000007992 */ /* 0x0003ec0000008000 */
[----:B-1----:R-:W1:Y:S02]  /*86c0*/  FENCE.VIEW.ASYNC.S ;  /* 0x00000000000073c6 */ /* 0x002e640000000000 */
[----:B-1----:R1:W-:Y:S01]  /*86d0*/  BAR.SYNC.DEFER_BLOCKING R3, 0xa0 ;  /* 0x000280030000751d */ /* 0x0023e20000010000 */
[----:B------:R-:W-:Y:S02]  /*86e0*/  ELECT P0, URZ, PT ;  /* 0x0000000000ff782f */ /* 0x000fe40003800000 */
[----:B------:R-:W-:-:S11]  /*86f0*/  R2UR UR4, R20 ;  /* 0x00000000140472ca */ /* 0x000fd600000e0000 */
[----:B------:R-:W-:Y:S01]  /*8700*/  @P0 IMAD.MOV.U32 R5, RZ, RZ, 0x1 ;  /* 0x00000001ff050424 */ /* 0x000fe200078e00ff */
[----:B------:R-:W-:-:S03]  /*8710*/  NOP ;  /* 0x0000000000007918 */ /* 0x000fc60000000000 */
[----:B------:R1:W-:Y:S01]  /*8720*/  @P0 SYNCS.ARRIVE.TRANS64.ART0 RZ, [R2+URZ+0xa0], R5 ;  /* 0x0000a00502ff09a7 */ /* 0x0003e200085000ff */
[----:B------:R-:W2:Y:S02]  /*8730*/  SYNCS.PHASECHK.TRANS64.TRYWAIT P0, [R2+URZ+0x98], RZ ;  /* 0x000098ff020075a7 */ /* 0x000ea400080011ff */
[----:B-12---:R-:W-:Y:S05]  /*8740*/  @!P0 BRA `(.L_x_67) ;  /* 0x0000002000908947 */ /* 0x006fea0003800000 */
.L_x_144:
[----:B-----5:R-:W2:Y:S01]  /*8750*/  LDTM.x16 R4, tmem[UR4+0xe0] ;  /* 0x0000e004000479ee */ /* 0x020ea20008240000 */
[----:B------:R-:W2:Y:S01]  /*8760*/  LDCU UR13, c[0x0][0x7d0] ;  /* 0x0000fa00ff0d77ac */ /* 0x000ea20008000800 */
[C---:B------:R-:W-:Y:S01]  /*8770*/  VIADD R25, R22.reuse, 0xfffe8000 ;  /* 0xfffe800016197836 */ /* 0x040fe20000000000 */
[----:B------:R-:W-:Y:S01]  /*8780*/  IADD3 R23, PT, PT, R23, R23, RZ ;  /* 0x0000001717177210 */ /* 0x000fe20007ffe0ff */
[----:B------:R-:W-:Y:S01]  /*8790*/  VIADD R22, R22, 0xfffe8010 ;  /* 0xfffe801016167836 */ /* 0x000fe20000000000 */
[----:B------:R-:W-:Y:S02]  /*87a0*/  NOP ;  /* 0x0000000000007918 */ /* 0x000fe40000000000 */
[----:B------:R-:W-:Y:S02]  /*87b0*/  SHF.R.U32.HI R28, RZ, 0x3, R25 ;  /* 0x00000003ff1c7819 */ /* 0x000fe40000011619 */
[----:B------:R-:W-:Y:S02]  /*87c0*/  SHF.R.U32.HI R27, RZ, 0x3, R22 ;  /* 0x00000003ff1b7819 */ /* 0x000fe40000011616 */
[----:B------:R-:W-:Y:S01]  /*87d0*/  LOP3.LUT R28, R25, 0x10, R28, 0x78, !PT ;  /* 0x00000010191c7812 */ /* 0x000fe200078e781c */
[----:B--2---:R-:W-:Y:S01]  /*87e0*/  FMUL2 R24, R10.F32x2.HI_LO, UR13.F32 ;  /* 0x0000000d0a187c4a */ /* 0x004fe20009000000 */
[----:B------:R-:W-:-:S03]  /*87f0*/  LOP3.LUT R10, R22, 0x10, R27, 0x78, !PT ;  /* 0x00000010160a7812 */ /* 0x000fc600078e781b */
[----:B------:R-:W-:Y:S02]  /*8800*/  IMAD.IADD R22, R28, 0x1, R23 ;  /* 0x000000011c167824 */ /* 0x000fe400078e0217 */
[----:B------:R-:W-:Y:S02]  /*8810*/  FMUL2 R26, R8.F32x2.HI_LO, UR13.F32 ;  /* 0x0000000d081a7c4a */ /* 0x000fe40009000000 */
[----:B------:R-:W-:Y:S01]  /*8820*/  FMUL2 R28, R6.F32x2.HI_LO, UR13.F32 ;  /* 0x0000000d061c7c4a */ /* 0x000fe20009000000 */
[----:B------:R-:W-:Y:S01]  /*8830*/  IADD3 R23, PT, PT, R23, R10, RZ ;  /* 0x0000000a17177210 */ /* 0x000fe20007ffe0ff */
[----:B------:R-:W-:Y:S01]  /*8840*/  FMUL2 R30, R4.F32x2.HI_LO, UR13.F32 ;  /* 0x0000000d041e7c4a */ /* 0x000fe20009000000 */
[----:B------:R-:W-:Y:S01]  /*8850*/  F2FP.BF16.F32.PACK_AB R7, R25, R24 ;  /* 0x000000181907723e */ /* 0x000fe200000010ff */
[----:B------:R-:W-:Y:S01]  /*8860*/  FMUL2 R18, R18.F32x2.HI_LO, UR13.F32 ;  /* 0x0000000d12127c4a */ /* 0x000fe20009000000 */
[----:B------:R-:W-:Y:S01]  /*8870*/  F2FP.BF16.F32.PACK_AB R6, R27, R26 ;  /* 0x0000001a1b06723e */ /* 0x000fe200000010ff */
[----:B------:R-:W-:Y:S01]  /*8880*/  FMUL2 R16, R16.F32x2.HI_LO, UR13.F32 ;  /* 0x0000000d10107c4a */ /* 0x000fe20009000000 */
[----:B------:R-:W-:Y:S01]  /*8890*/  F2FP.BF16.F32.PACK_AB R5, R29, R28 ;  /* 0x0000001c1d05723e */ /* 0x000fe200000010ff */
[----:B------:R-:W-:Y:S01]  /*88a0*/  FMUL2 R14, R14.F32x2.HI_LO, UR13.F32 ;  /* 0x0000000d0e0e7c4a */ /* 0x000fe20009000000 */
[----:B------:R-:W-:Y:S01]  /*88b0*/  F2FP.BF16.F32.PACK_AB R4, R31, R30 ;  /* 0x0000001e1f04723e */ /* 0x000fe200000010ff */
[----:B------:R-:W-:Y:S01]  /*88c0*/  FMUL2 R12, R12.F32x2.HI_LO, UR13.F32 ;  /* 0x0000000d0c0c7c4a */ /* 0x000fe20009000000 */
[----:B------:R-:W-:-:S02]  /*88d0*/  F2FP.BF16.F32.PACK_AB R11, R19, R18 ;  /* 0x00000012130b723e */ /* 0x000fc400000010ff */
[----:B------:R-:W-:Y:S01]  /*88e0*/  F2FP.BF16.F32.PACK_AB R10, R17, R16 ;  /* 0x00000010110a723e */ /* 0x000fe200000010ff */
[----:B------:R2:W-:Y:S01]  /*88f0*/  STS.128 [R22], R4 ;  /* 0x0000000416007388 */ /* 0x0005e20000000c00 */
[----:B------:R-:W-:Y:S02]  /*8900*/  F2FP.BF16.F32.PACK_AB R9, R15, R14 ;  /* 0x0000000e0f09723e */ /* 0x000fe400000010ff */
[----:B------:R-:W-:-:S05]  /*8910*/  F2FP.BF16.F32.PACK_AB R8, R13, R12 ;  /* 0x0000000c0d08723e */ /* 0x000fca00000010ff */
[----:B------:R2:W-:Y:S01]  /*8920*/  STS.128 [R23], R8 ;  /* 0x0000000817007388 */ /* 0x0005e20000000c00 */
[----:B------:R5:W-:Y:S06]  /*8930*/  MEMBAR.ALL.CTA ;  /* 0x0000000000007992 */ /* 0x000bec0000008000 */
[----:B-----5:R-:W5:Y:S02]  /*8940*/  FENCE.VIEW.ASYNC.S ;  /* 0x00000000000073c6 */ /* 0x020f640000000000 */
[----:B-----5:R2:W-:Y:S06]  /*8950*/  BAR.SYNC.DEFER_BLOCKING R3, 0x80 ;  /* 0x000200030000751d */ /* 0x0205ec0000010000 */
[----:B------:R-:W-:Y:S05]  /*8960*/  @P2 BRA `(.L_x_68) ;  /* 0x0000000000382947 */ /* 0x000fea0003800000 */
[----:B------:R-:W5:Y:S01]  /*8970*/  LDCU.64 UR4, c[0x0][0x348] ;  /* 0x00006900ff0477ac */ /* 0x000f620008000a00 */
[----:B------:R-:W-:Y:S02]  /*8980*/  PLOP3.LUT P0, PT, PT, PT, PT, 0x80, 0x8 ;  /* 0x000000000008781c */ /* 0x000fe40003f0f070 */
[----:B--2---:R-:W-:Y:S01]  /*8990*/  IADD3 R4, PT, PT, R21, -0x18000, RZ ;  /* 0xfffe800015047810 */ /* 0x004fe20007ffe0ff */
[----:B-----5:R-:W-:-:S04]  /*89a0*/  UIADD3 UR4, UP0, UPT, UR4, 0x3c0, URZ ;  /* 0x000003c004047890 */ /* 0x020fc8000ff1e0ff */
[----:B------:R-:W-:-:S12]  /*89b0*/  UIADD3.X UR5, UPT, UPT, URZ, UR5, URZ, UP0, !UPT ;  /* 0x00000005ff057290 */ /* 0x000fd800087fe4ff */
.L_x_69:
        /* <DEDUP_REMOVED lines=9> */
.L_x_68:
[----:B------:R1:W-:Y:S06]  /*8a50*/  MEMBAR.ALL.CTA ;  /* 0x0000000000007992 */ /* 0x0003ec0000008000 */
[----:B-1----:R-:W1:Y:S01]  /*8a60*/  FENCE.VIEW.ASYNC.S ;  /* 0x00000000000073c6 */ /* 0x002e620000000000 */
[----:B------:R-:W-:Y:S01]  /*8a70*/  R2UR UR4, R20 ;  /* 0x00000000140472ca */ /* 0x000fe200000e0000 */
[----:B-1----:R1:W-:-:S12]  /*8a80*/  BAR.SYNC.DEFER_BLOCKING R3, 0xa0 ;  /* 0x000280030000751d */ /* 0x0023d80000010000 */
[----:B--2---:R-:W2:Y:S01]  /*8a90*/  LDTM.x16 R4, tmem[UR4+0xf0] ;  /* 0x0000f004000479ee */ /* 0x004ea20008240000 */
[----:B------:R-:W-:Y:S01]  /*8aa0*/  NOP ;  /* 0x0000000000007918 */ /* 0x000fe20000000000 */
[----:B--2---:R-:W-:Y:S02]  /*8ab0*/  FMUL2 R24, R10.F32x2.HI_LO, UR13.F32 ;  /* 0x0000000d0a187c4a */ /* 0x004fe40009000000 */
[----:B------:R-:W-:Y:S02]  /*8ac0*/  FMUL2 R26, R8.F32x2.HI_LO, UR13.F32 ;  /* 0x0000000d081a7c4a */ /* 0x000fe40009000000 */
        /* <DEDUP_REMOVED lines=12> */
[----:B------:R1:W-:Y:S01]  /*8b90*/  STS.128 [R22], R4 ;  /* 0x0000000416007388 */ /* 0x0003e20000000c00 */
[----:B------:R-:W-:-:S02]  /*8ba0*/  F2FP.BF16.F32.PACK_AB R9, R15, R14 ;  /* 0x0000000e0f09723e */ /* 0x000fc400000010ff */
[----:B------:R-:W-:-:S05]  /*8bb0*/  F2FP.BF16.F32.PACK_AB R8, R13, R12 ;  /* 0x0000000c0d08723e */ /* 0x000fca00000010ff */
[----:B------:R1:W-:Y:S01]  /*8bc0*/  STS.128 [R23], R8 ;  /* 0x0000000817007388 */ /* 0x0003e20000000c00 */
[----:B------:R2:W-:Y:S06]  /*8bd0*/  MEMBAR.ALL.CTA ;  /* 0x0000000000007992 */ /* 0x0005ec0000008000 */
[----:B--2---:R-:W2:Y:S02]  /*8be0*/  FENCE.VIEW.ASYNC.S ;  /* 0x00000000000073c6 */ /* 0x004ea40000000000 */
[----:B--2---:R1:W-:Y:S06]  /*8bf0*/  BAR.SYNC.DEFER_BLOCKING R3, 0x80 ;  /* 0x000200030000751d */ /* 0x0043ec0000010000 */
[----:B------:R-:W-:Y:S05]  /*8c00*/  @P2 BRA `(.L_x_70) ;  /* 0x00000000003c2947 */ /* 0x000fea0003800000 */
[----:B------:R-:W2:Y:S01]  /*8c10*/  LDCU.64 UR4, c[0x0][0x348] ;  /* 0x00006900ff0477ac */ /* 0x000ea20008000a00 */
[----:B------:R-:W-:Y:S02]  /*8c20*/  PLOP3.LUT P0, PT, PT, PT, PT, 0x80, 0x8 ;  /* 0x000000000008781c */ /* 0x000fe40003f0f070 */
[----:B-1----:R-:W-:Y:S01]  /*8c30*/  IADD3 R4, PT, PT, R21, -0x18000, RZ ;  /* 0xfffe800015047810 */ /* 0x002fe20007ffe0ff */
[----:B------:R-:W-:Y:S02]  /*8c40*/  UIADD3 UR6, UPT, UPT, UR7, 0x10, URZ ;  /* 0x0000001007067890 */ /* 0x000fe4000fffe0ff */
[----:B--2---:R-:W-:-:S04]  /*8c50*/  UIADD3 UR4, UP0, UPT, UR4, 0x3c0, URZ ;  /* 0x000003c004047890 */ /* 0x004fc8000ff1e0ff */
[----:B------:R-:W-:-:S12]  /*8c60*/  UIADD3.X UR5, UPT, UPT, URZ, UR5, URZ, UP0, !UPT ;  /* 0x00000005ff057290 */ /* 0x000fd800087fe4ff */
.L_x_71:
[----:B------:R-:W-:Y:S02]  /*8c70*/  PLOP3.LUT P1, PT, P1, P0, PT, 0xf2, 0x2f ;  /* 0x00000000002f781c */ /* 0x000fe40000f21e72 */
[----:B------:R-:W-:Y:S01]  /*8c80*/  @P0 R2UR P1, UR8, R4 ;  /* 0x00000000040802ca */ /* 0x000fe20000020000 */
[----:B------:R-:W-:-:S07]  /*8c90*/  UMOV UR9, UR6 ;  /* 0x0000000600097c82 */ /* 0x000fce0008000000 */
[----:B------:R-:W-:-:S05]  /*8ca0*/  @P0 PLOP3.LUT P0, PT, P1, PT, PT, 0x80, 0x8 ;  /* 0x000000000008081c */ /* 0x000fca0000f0f070 */
[----:B------:R1:W-:Y:S08]  /*8cb0*/  UTMASTG.4D [UR8], [UR4], desc[URZ] ;  /* 0x0000ff08040073b5 */ /* 0x0003f00008019000 */
[----:B-1----:R-:W-:Y:S05]  /*8cc0*/  @P0 BRA.U.ANY `(.L_x_71) ;  /* 0xfffffffd00e80947 */ /* 0x002fea000393ffff */
[----:B------:R0:W-:Y:S01]  /*8cd0*/  UTMACMDFLUSH ;  /* 0x00000000000079b7 */ /* 0x0001e20000000000 */
[----:B------:R-:W-:-:S04]  /*8ce0*/  DEPBAR.LE SB0, 0x0 ;  /* 0x000080000000791a */ /* 0x000fc80000000000 */
[----:B------:R2:W-:Y:S06]  /*8cf0*/  BAR.ARV R3, 0xa0 ;  /* 0x000280030000751d */ /* 0x0005ec0000002000 */
.L_x_70:
[----:B------:R1:W-:Y:S06]  /*8d00*/  MEMBAR.ALL.CTA ;  /* 0x0000000000007992 */ /* 0x0003ec0000008000 */
[----:B-1----:R-:W1:Y:S01]  /*8d10*/  FENCE.VIEW.ASYNC.S ;  /* 0x00000000000073c6 */ /* 0x002e620000000000 */
[----:B------:R-:W-:Y:S01]  /*8d20*/  R2UR UR4, R20 ;  /* 0x00000000140472ca */ /* 0x000fe200000e0000 */
[----:B-1----:R1:W-:-:S12]  /*8d30*/  BAR.SYNC.DEFER_BLOCKING R3, 0xa0 ;  /* 0x000280030000751d */ /* 0x0023d80000010000 */
[----:B------:R-:W2:Y:S01]  /*8d40*/  LDTM.x16 R4, tmem[UR4+0x100] ;  /* 0x00010004000479ee */ /* 0x000ea20008240000 */
        /* <DEDUP_REMOVED lines=25> */
[----:B------:R-:W-:Y:S01]  /*8ee0*/  IADD3 R21, PT, PT, R21, -0x18000, RZ ;  /* 0xfffe800015157810 */ /* 0x000fe20007ffe0ff */
[----:B------:R-:W-:Y:S02]  /*8ef0*/  UIADD3 UR6, UPT, UPT, UR7, 0x20, URZ ;  /* 0x0000002007067890 */ /* 0x000fe4000fffe0ff */
[----:B--2---:R-:W-:-:S04]  /*8f00*/  UIADD3 UR4, UP0, UPT, UR4, 0x3c0, URZ ;  /* 0x000003c004047890 */ /* 0x004fc8000ff1e0ff */
[----:B------:R-:W-:-:S12]  /*8f10*/  UIADD3.X UR5, UPT, UPT, URZ, UR5, URZ, UP0, !UPT ;  /* 0x00000005ff057290 */ /* 0x000fd800087fe4ff */
.L_x_73:
[----:B------:R-:W-:Y:S02]  /*8f20*/  PLOP3.LUT P1, PT, P1, P0, PT, 0xf2, 0x2f ;  /* 0x00000000002f781c */ /* 0x000fe40000f21e72 */
[----:B------:R-:W-:Y:S01]  /*8f30*/  @P0 R2UR P1, UR8, R21 ;  /* 0x00000000150802ca */ /* 0x000fe20000020000 */
[----:B------:R-:W-:-:S07]  /*8f40*/  UMOV UR9, UR6 ;  /* 0x0000000600097c82 */ /* 0x000fce0008000000 */
[----:B------:R-:W-:-:S05]  /*8f50*/  @P0 PLOP3.LUT P0, PT, P1, PT, PT, 0x80, 0x8 ;  /* 0x000000000008081c */ /* 0x000fca0000f0f070 */
[----:B------:R2:W-:Y:S08]  /*8f60*/  UTMASTG.4D [UR8], [UR4], desc[URZ] ;  /* 0x0000ff08040073b5 */ /* 0x0005f00008019000 */
[----:B--2---:R-:W-:Y:S05]  /*8f70*/  @P0 BRA.U.ANY `(.L_x_73) ;  /* 0xfffffffd00e80947 */ /* 0x004fea000393ffff */
[----:B------:R2:W-:Y:S06]  /*8f80*/  BAR.ARV R3, 0xa0 ;  /* 0x000280030000751d */ /* 0x0005ec0000002000 */
.L_x_72:
[----:B------:R1:W-:Y:S06]  /*8f90*/  MEMBAR.ALL.CTA ;  /* 0x0000000000007992 */ /* 0x0003ec0000008000 */
[----:B-1----:R-:W1:Y:S02]  /*8fa0*/  FENCE.VIEW.ASYNC.S ;  /* 0x00000000000073c6 */ /* 0x002e640000000000 */
[----:B-1----:R1:W-:Y:S01]  /*8fb0*/  BAR.SYNC.DEFER_BLOCKING R3, 0xa0 ;  /* 0x000280030000751d */ /* 0x0023e20000010000 */
[----:B------:R-:W-:-:S13]  /*8fc0*/  ELECT P0, URZ, PT ;  /* 0x0000000000ff782f */ /* 0x000fda0003800000 */
[----:B------:R-:W-:Y:S01]  /*8fd0*/  @P0 MOV R5, 0x1 ;  /* 0x0000000100050802 */ /* 0x000fe20000000f00 */
[----:B------:R-:W-:-:S03]  /*8fe0*/  NOP ;  /* 0x0000000000007918 */ /* 0x000fc60000000000 */
[----:B------:R1:W-:Y:S01]  /*8ff0*/  @P0 SYNCS.ARRIVE.TRANS64.ART0 RZ, [R2+URZ+0xa8], R5 ;  /* 0x0000a80502ff09a7 */ /* 0x0003e200085000ff */
[----:B------:R-:W-:Y:S06]  /*9000*/  BAR.ARV 0x5, 0x1a0 ;  /* 0x0146800000007b1d */ /* 0x000fec0000002000 */
.L_x_51:
[----:B------:R-:W-:-:S04]  /*9010*/  SHF.R.U32.HI R0, RZ, 0x5, R0 ;  /* 0x00000005ff007819 */ /* 0x000fc80000011600 */
[----:B------:R-:W-:-:S13]  /*9020*/  ISETP.GT.U32.AND P0, PT, R0, 0x3, PT ;  /* 0x000000030000780c */ /* 0x000fda0003f04070 */
[----:B---3--:R-:W-:Y:S05]  /*9030*/  @P0 EXIT ;  /* 0x000000000000094d */ /* 0x008fea0003800000 */
.L_x_74:
[----:B------:R-:W-:-:S08]  /*9040*/  NOP ;  /* 0x0000000000007918 */ /* 0x000fd00000000000 */
[----:B------:R-:W3:Y:S02]  /*9050*/  USETMAXREG.TRY_ALLOC.CTAPOOL UP0, 0x88 ;  /* 0x00000088000079c8 */ /* 0x000ee40008000600 */
[----:B---3--:R-:W-:Y:S05]  /*9060*/  BRA.U !UP0, `(.L_x_74) ;  /* 0xfffffffd08f47547 */ /* 0x008fea000b83ffff */
[----:B------:R-:W3:Y:S01]  /*9070*/  S2UR UR7, SR_CTAID.Z ;  /* 0x00000000000779c3 */ /* 0x000ee20000002700 */
[----:B------:R-:W3:Y:S01]  /*9080*/  LDCU.128 UR12, c[0x0][0x480] ;  /* 0x00009000ff0c77ac */ /* 0x000ee20008000c00 */
[----:B------:R-:W1:Y:S01]  /*9090*/  S2R R103, SR_TID.X ;  /* 0x0000000000677919 */ /* 0x000e620000002100 */
[----:B------:R-:W2:Y:S05]  /*90a0*/  LDCU UR10, c[0x0][0x380] ;  /* 0x00007000ff0a77ac */ /* 0x000eaa0008000800 */
[----:B------:R-:W4:Y:S01]  /*90b0*/  S2UR UR6, SR_CTAID.X ;  /* 0x00000000000679c3 */ /* 0x000f220000002500 */
[----:B------:R-:W5:Y:S01]  /*90c0*/  LDCU UR11, c[0x0][0x38c] ;  /* 0x00007180ff0b77ac */ /* 0x000f620008000800 */
[----:B--2---:R-:W-:-:S02]  /*90d0*/  UIADD3 UR8, UPT, UPT, UR10, -0x1, URZ ;  /* 0xffffffff0a087890 */ /* 0x004fc4000fffe0ff */
[----:B---3--:R-:W-:Y:S02]  /*90e0*/  UIMAD.WIDE.U32 UR4, UR7, UR14, URZ ;  /* 0x0000000e070472a5 */ /* 0x008fe4000f8e00ff */
[----:B------:R-:W-:Y:S02]  /*90f0*/  UIADD3 UR9, UPT, UPT, -UR10, URZ, URZ ;  /* 0x000000ff0a097290 */ /* 0x000fe4000fffe1ff */
[----:B------:R-:W-:Y:S01]  /*9100*/  UIMAD UR5, UR7, UR15, UR5 ;  /* 0x0000000f070572a4 */ /* 0x000fe2000f8e0205 */
[----:B------:R-:W2:Y:S01]  /*9110*/  S2UR UR15, SR_CTAID.Y ;  /* 0x00000000000f79c3 */ /* 0x000ea20000002600 */
[----:B------:R-:W-:Y:S02]  /*9120*/  USHF.R.S32.HI UR7, URZ, 0x1f, UR8 ;  /* 0x0000001fff077899 */ /* 0x000fe40008011408 */
[----:B----4-:R-:W-:Y:S01]  /*9130*/  ULEA UR6, UR6, UR10, 0x7 ;  /* 0x0000000a06067291 */ /* 0x010fe2000f8e38ff */
[----:B-1----:R-:W-:Y:S01]  /*9140*/  SHF.R.U32.HI R104, RZ, 0x5, R103 ;  /* 0x00000005ff687819 */ /* 0x002fe20000011667 */
[----:B------:R-:W-:-:S02]  /*9150*/  USHF.R.S32.HI UR9, URZ, 0x1f, UR9 ;  /* 0x0000001fff097899 */ /* 0x000fc40008011409 */
[----:B-----5:R-:W-:Y:S01]  /*9160*/  UIADD3 UR6, UPT, UPT, UR6, -UR11, URZ ;  /* 0x8000000b06067290 */ /* 0x020fe2000fffe0ff */
[----:B------:R-:W-:Y:S01]  /*9170*/  LOP3.LUT R104, R104, 0x3, RZ, 0xc0, !PT ;  /* 0x0000000368687812 */ /* 0x000fe200078ec0ff */
        /* <DEDUP_REMOVED lines=9> */
[----:B------:R-:W-:Y:S02]  /*9210*/  UISETP.LT.AND UP0, UPT, URZ, UR6, UPT ;  /* 0x00000006ff00728c */ /* 0x000fe4000bf01270 */
[----:B--2---:R-:W-:-:S02]  /*9220*/  UIMAD.WIDE.U32 UR16, UR15, UR12, UR4 ;  /* 0x0000000c0f1072a5 */ /* 0x004fc4000f8e0004 */
[----:B------:R-:W-:Y:S01]  /*9230*/  USEL UR6, URZ, UR6, !UP0 ;  /* 0x00000006ff067287 */ /* 0x000fe2000c000000 */
[----:B------:R-:W-:Y:S01]  /*9240*/  @!UP1 UMOV UR7, UR8 ;  /* 0x0000000800079c82 */ /* 0x000fe20008000000 */
[----:B------:R-:W-:Y:S02]  /*9250*/  UIMAD UR15, UR15, UR13, UR17 ;  /* 0x0000000d0f0f72a4 */ /* 0x000fe4000f8e0211 */
[----:B------:R-:W-:-:S04]  /*9260*/  UIADD3 UR4, UPT, UPT, UR7, -UR6, URZ ;  /* 0x8000000607047290 */ /* 0x000fc8000fffe0ff */
[----:B------:R-:W-:Y:S01]  /*9270*/  UISETP.GE.AND UP0, UPT, UR4, 0x1, UPT ;  /* 0x000000010400788c */ /* 0x000fe2000bf06270 */
[----:B------:R-:W-:Y:S08]  /*9280*/  BAR.SYNC.DEFER_BLOCKING 0x5, 0x1a0 ;  /* 0x0146800000007b1d */ /* 0x000ff00000010000 */
[----:B------:R-:W-:Y:S05]  /*9290*/  BRA.U !UP0, `(.L_x_75) ;  /* 0x0000000508e87547 */ /* 0x000fea000b800000 */
[----:B------:R-:W1:Y:S01]  /*92a0*/  S2UR UR4, SR_CgaCtaId ;  /* 0x00000000000479c3 */ /* 0x000e620000008800 */
[C---:B------:R-:W-:Y:S01]  /*92b0*/  IMAD.U32 R100, R103.reuse, 0x10000, RZ ;  /* 0x0001000067647824 */ /* 0x040fe200078e00ff */
[----:B------:R-:W-:Y:S01]  /*92c0*/  UMOV UR8, 0x400 ;  /* 0x0000040000087882 */ /* 0x000fe20000000000 */
[----:B------:R-:W-:Y:S01]  /*92d0*/  IMAD.SHL.U32 R103, R103, 0x4, RZ ;  /* 0x0000000467677824 */ /* 0x000fe200078e00ff */
[----:B------:R-:W-:Y:S01]  /*92e0*/  UIADD3 UR14, UPT, UPT, -UR7, UR6, URZ ;  /* 0x00000006070e7290 */ /* 0x000fe2000fffe1ff */
[----:B------:R-:W-:Y:S01]  /*92f0*/  IMAD.MOV.U32 R3, RZ, RZ, RZ ;  /* 0x000000ffff037224 */ /* 0x000fe200078e00ff */
[----:B------:R-:W-:Y:S01]  /*9300*/  LOP3.LUT R100, R100, 0x600000, RZ, 0xc0, !PT ;  /* 0x0060000064647812 */ /* 0x000fe200078ec0ff */
[----:B------:R-:W2:Y:S01]  /*9310*/  LDCU.64 UR18, c[0x0][0x468] ;  /* 0x00008d00ff1277ac */ /* 0x000ea20008000a00 */
[----:B------:R-:W-:Y:S02]  /*9320*/  LOP3.LUT R103, R103, 0x1fc, RZ, 0xc0, !PT ;  /* 0x000001fc67677812 */ /* 0x000fe400078ec0ff */
[C---:B------:R-:W-:Y:S01]  /*9330*/  LOP3.LUT R102, R100.reuse, 0xe0, RZ, 0xfc, !PT ;  /* 0x000000e064667812 */ /* 0x040fe200078efcff */
[----:B------:R-:W-:Y:S01]  /*9340*/  UIMAD UR13, UR6, 0x3000, URZ ;  /* 0x00003000060d78a4 */ /* 0x000fe2000f8e02ff */
[----:B------:R-:W-:-:S02]  /*9350*/  LOP3.LUT R101, R100, 0x100, RZ, 0xfc, !PT ;  /* 0x0000010064657812 */ /* 0x000fc400078efcff */
[----:B------:R-:W-:Y:S01]  /*9360*/  LOP3.LUT R100, R100, 0x120, RZ, 0xfc, !PT ;  /* 0x0000012064647812 */ /* 0x000fe200078efcff */
[----:B-1----:R-:W-:-:S03]  /*9370*/  ULEA UR8, UR4, UR8, 0x18 ;  /* 0x0000000804087291 */ /* 0x002fc6000f8ec0ff */
[----:B--2---:R-:W-:-:S09]  /*9380*/  UMOV UR4, URZ ;  /* 0x000000ff00047c82 */ /* 0x004fd20008000000 */
.L_x_80:
[----:B--2---:R-:W-:Y:S01]  /*9390*/  SHF.L.U32 R4, R3, 0x1f, RZ ;  /* 0x0000001f03047819 */ /* 0x004fe200000006ff */
[----:B------:R-:W-:Y:S01]  /*93a0*/  UIADD3 UR6, UPT, UPT, UR4, 0x2, URZ ;  /* 0x0000000204067890 */ /* 0x000fe2000fffe0ff */
[----:B------:R-:W-:Y:S02]  /*93b0*/  R2UR UR7, R102 ;  /* 0x00000000660772ca */ /* 0x000fe400000e0000 */
[----:B-1----:R-:W1:Y:S01]  /*93c0*/  SYNCS.PHASECHK.TRANS64.TRYWAIT P0, [UR8+0xb0], R4 ;  /* 0x0000b004ff0075a7 */ /* 0x002e620008001108 */
[----:B------:R-:W-:-:S04]  /*93d0*/  ULEA.HI UR5, UR6, UR6, URZ, 0x1 ;  /* 0x0000000606057291 */ /* 0x000fc8000f8f08ff */
[----:B------:R-:W-:-:S04]  /*93e0*/  ULOP3.LUT UR5, UR5, 0xffffe, URZ, 0xc0, !UPT ;  /* 0x000ffffe05057892 */ /* 0x000fc8000f8ec0ff */
[----:B------:R-:W-:Y:S01]  /*93f0*/  UIADD3 UR10, UPT, UPT, UR6, -UR5, URZ ;  /* 0x80000005060a7290 */ /* 0x000fe2000fffe0ff */
[----:B-1-3--:R-:W-:Y:S11]  /*9400*/  @!P0 BRA `(.L_x_76) ;  /* 0x0000001400748947 */ /* 0x00aff60003800000 */
.L_x_146:
[----:B------:R-:W-:Y:S01]  /*9410*/  LDTM.x32 R68, tmem[UR7] ;  /* 0x00000007004479ee */ /* 0x000fe200082c0000 */
[----:B------:R-:W-:Y:S02]  /*9420*/  R2UR UR6, R101 ;  /* 0x00000000650672ca */ /* 0x000fe400000e0000 */
[----:B------:R-:W-:Y:S02]  /*9430*/  ELECT P0, URZ, PT ;  /* 0x0000000000ff782f */ /* 0x000fe40003800000 */
[----:B------:R-:W-:Y:S01]  /*9440*/  R2UR UR5, R100 ;  /* 0x00000000640572ca */ /* 0x000fe200000e0000 */
[----:B-1----:R-:W-:Y:S01]  /*9450*/  IMAD.U32 R0, RZ, RZ, UR10 ;  /* 0x0000000aff007e24 */ /* 0x002fe2000f8e00ff */
[----:B------:R-:W-:Y:S02]  /*9460*/  UIADD3 UR11, UPT, UPT, UR4, 0x3, URZ ;  /* 0x00000003040b7890 */ /* 0x000fe4000fffe0ff */
[----:B------:R-:W-:Y:S01]  /*9470*/  UIADD3 UR12, UPT, UPT, UR4, 0x4, URZ ;  /* 0x00000004040c7890 */ /* 0x000fe2000fffe0ff */
[----:B------:R-:W-:Y:S01]  /*9480*/  IMAD R0, R0, 0x1000, R103 ;  /* 0x0000100000007824 */ /* 0x000fe200078e0267 */
[----:B------:R-:W-:-:S02]  /*9490*/  ULEA.HI UR4, UR11, UR11, URZ, 0x1 ;  /* 0x0000000b0b047291 */ /* 0x000fc4000f8f08ff */
[----:B------:R-:W-:Y:S02]  /*94a0*/  ULEA.HI UR9, UR12, UR12, URZ, 0x1 ;  /* 0x0000000c0c097291 */ /* 0x000fe4000f8f08ff */
[----:B------:R-:W-:Y:S01]  /*94b0*/  LEA R2, R0, UR8, 0x2 ;  /* 0x0000000800027c11 */ /* 0x000fe2000f8e10ff */
[----:B------:R-:W-:Y:S01]  /*94c0*/  LDTM.x32 R36, tmem[UR6] ;  /* 0x00000006002479ee */ /* 0x000fe200082c0000 */
[----:B------:R-:W-:Y:S01]  /*94d0*/  @P0 IMAD.MOV.U32 R0, RZ, RZ, 0x1 ;  /* 0x00000001ff000424 */ /* 0x000fe200078e00ff */
[----:B------:R-:W1:Y:S01]  /*94e0*/  LDTM.x32 R4, tmem[UR5] ;  /* 0x00000005000479ee */ /* 0x000e6200082c0000 */
[----:B------:R-:W-:Y:S01]  /*94f0*/  NOP ;  /* 0x0000000000007918 */ /* 0x000fe20000000000 */
[----:B-1----:R-:W-:Y:S01]  /*9500*/  NOP ;  /* 0x0000000000007918 */ /* 0x002fe20000000000 */
[----:B------:R1:W-:Y:S01]  /*9510*/  @P0 SYNCS.ARRIVE.TRANS64.ART0 RZ, [UR8+0xb8], R0 ;  /* 0x0000b800ffff09a7 */ /* 0x0003e20008500008 */
[----:B------:R2:W-:Y:S01]  /*9520*/  STS.128 [R2+0x26c00], R68 ;  /* 0x026c004402007388 */ /* 0x0005e20000000c00 */
[----:B------:R-:W-:Y:S01]  /*9530*/  ULOP3.LUT UR4, UR4, 0xffffe, URZ, 0xc0, !UPT ;  /* 0x000ffffe04047892 */ /* 0x000fe2000f8ec0ff */
[----:B------:R-:W-:Y:S01]  /*9540*/  ISETP.NE.AND P0, PT, R104, RZ, PT ;  /* 0x000000ff6800720c */ /* 0x000fe20003f05270 */
[----:B------:R-:W-:Y:S01]  /*9550*/  ULOP3.LUT UR9, UR9, 0xffffe, URZ, 0xc0, !UPT ;  /* 0x000ffffe09097892 */ /* 0x000fe2000f8ec0ff */
[----:B------:R3:W-:Y:S01]  /*9560*/  STS.128 [R2+0x27400], R72 ;  /* 0x0274004802007388 */ /* 0x0007e20000000c00 */
[----:B------:R-:W-:-:S02]  /*9570*/  UIADD3 UR6, UPT, UPT, UR11, -UR4, URZ ;  /* 0x800000040b067290 */ /* 0x000fc4000fffe0ff */
[----:B------:R-:W-:Y:S01]  /*9580*/  UIADD3 UR7, UP0, UPT, UR13, UR16, URZ ;  /* 0x000000100d077290 */ /* 0x000fe2000ff1e0ff */
[----:B------:R3:W-:Y:S01]  /*9590*/  STS.128 [R2+0x27c00], R76 ;  /* 0x027c004c02007388 */ /* 0x0007e20000000c00 */
[----:B------:R-:W-:Y:S02]  /*95a0*/  UIADD3 UR9, UPT, UPT, UR12, -UR9, URZ ;  /* 0x800000090c097290 */ /* 0x000fe4000fffe0ff */
[----:B------:R-:W-:Y:S01]  /*95b0*/  ULEA.HI.X.SX32 UR5, UR13, UR15, 0x1, UP0 ;  /* 0x0000000f0d057291 */ /* 0x000fe200080f0eff */
[----:B------:R3:W-:Y:S01]  /*95c0*/  STS.128 [R2+0x28400], R80 ;  /* 0x0284005002007388 */ /* 0x0007e20000000c00 */
[----:B------:R-:W-:-:S03]  /*95d0*/  ULEA UR4, UP0, UR7, UR18, 0x2 ;  /* 0x0000001207047291 */ /* 0x000fc6000f8010ff */
[----:B------:R3:W-:Y:S01]  /*95e0*/  STS.128 [R2+0x28c00], R84 ;  /* 0x028c005402007388 */ /* 0x0007e20000000c00 */
[----:B------:R-:W-:-:S03]  /*95f0*/  ULEA.HI.X UR5, UR7, UR19, UR5, 0x2, UP0 ;  /* 0x0000001307057291 */ /* 0x000fc600080f1405 */
[----:B------:R3:W-:Y:S01]  /*9600*/  STS.128 [R2+0x29400], R88 ;  /* 0x0294005802007388 */ /* 0x0007e20000000c00 */
[----:B-1----:R-:W-:-:S03]  /*9610*/  IMAD.U32 R0, RZ, RZ, UR6 ;  /* 0x00000006ff007e24 */ /* 0x002fc6000f8e00ff */
[----:B------:R3:W-:Y:S01]  /*9620*/  STS.128 [R2+0x29c00], R92 ;  /* 0x029c005c02007388 */ /* 0x0007e20000000c00 */
[----:B------:R-:W-:-:S03]  /*9630*/  IMAD R0, R0, 0x1000, R103 ;  /* 0x0000100000007824 */ /* 0x000fc600078e0267 */
[----:B------:R3:W-:Y:S01]  /*9640*/  STS.128 [R2+0x2a400], R96 ;  /* 0x02a4006002007388 */ /* 0x0007e20000000c00 */
[----:B--2---:R-:W-:Y:S01]  /*9650*/  IMAD.U32 R68, RZ, RZ, UR9 ;  /* 0x00000009ff447e24 */ /* 0x004fe2000f8e00ff */
[----:B------:R1:W-:Y:S06]  /*9660*/  MEMBAR.ALL.CTA ;  /* 0x0000000000007992 */ /* 0x0003ec0000008000 */
[----:B-1----:R-:W1:Y:S01]  /*9670*/  FENCE.VIEW.ASYNC.S ;  /* 0x00000000000073c6 */ /* 0x002e620000000000 */
[----:B------:R-:W-:Y:S01]  /*9680*/  LEA R0, R0, UR8, 0x2 ;  /* 0x0000000800007c11 */ /* 0x000fe2000f8e10ff */
[----:B-1----:R-:W-:Y:S06]  /*9690*/  BAR.SYNC.DEFER_BLOCKING 0x4, 0x80 ;  /* 0x0102000000007b1d */ /* 0x002fec0000010000 */
[----:B------:R-:W-:Y:S05]  /*96a0*/  @P0 BRA `(.L_x_77) ;  /* 0x0000000000180947 */ /* 0x000fea0003800000 */
[----:B------:R-:W-:-:S03]  /*96b0*/  ULEA UR7, UR10, UR8, 0xe ;  /* 0x000000080a077291 */ /* 0x000fc6000f8e70ff */
[----:B------:R-:W-:Y:S01]  /*96c0*/  UMOV UR10, 0x400 ;  /* 0x00000400000a7882 */ /* 0x000fe20000000000 */
[----:B------:R-:W-:-:S09]  /*96d0*/  UIADD3 UR7, UPT, UPT, UR7, 0x26c00, URZ ;  /* 0x00026c0007077890 */ /* 0x000fd2000fffe0ff */
[----:B------:R1:W-:Y:S01]  /*96e0*/  UBLKRED.G.S.ADD.F32.RN [UR4], [UR7], UR10 ;  /* 0x00000004070073bb */ /* 0x0003e200080a040a */
[----:B------:R0:W-:Y:S01]  /*96f0*/  UTMACMDFLUSH ;  /* 0x00000000000079b7 */ /* 0x0001e20000000000 */
[----:B-1----:R-:W-:-:S04]  /*9700*/  DEPBAR.LE SB0, 0x1 ;  /* 0x000080400000791a */ /* 0x002fc80000000000 */
.L_x_77:
[----:B------:R-:W-:Y:S01]  /*9710*/  BAR.SYNC.DEFER_BLOCKING 0x4, 0x80 ;  /* 0x0102000000007b1d */ /* 0x000fe20000010000 */
[----:B------:R-:W-:-:S04]  /*9720*/  LEA R68, R68, R103, 0xc ;  /* 0x0000006744447211 */ /* 0x000fc800078e60ff */
[----:B------:R-:W-:Y:S01]  /*9730*/  LEA R68, R68, UR8, 0x2 ;  /* 0x0000000844447c11 */ /* 0x000fe2000f8e10ff */
[----:B------:R1:W-:Y:S04]  /*9740*/  STS.128 [R0+0x26c00], R36 ;  /* 0x026c002400007388 */ /* 0x0003e80000000c00 */
[----:B------:R1:W-:Y:S04]  /*9750*/  STS.128 [R0+0x27400], R40 ;  /* 0x0274002800007388 */ /* 0x0003e80000000c00 */
[----:B------:R1:W-:Y:S04]  /*9760*/  STS.128 [R0+0x27c00], R44 ;  /* 0x027c002c00007388 */ /* 0x0003e80000000c00 */
[----:B------:R1:W-:Y:S04]  /*9770*/  STS.128 [R0+0x28400], R48 ;  /* 0x0284003000007388 */ /* 0x0003e80000000c00 */
[----:B------:R1:W-:Y:S04]  /*9780*/  STS.128 [R0+0x28c00], R52 ;  /* 0x028c003400007388 */ /* 0x0003e80000000c00 */
[----:B------:R1:W-:Y:S04]  /*9790*/  STS.128 [R0+0x29400], R56 ;  /* 0x0294003800007388 */ /* 0x0003e80000000c00 */
[----:B------:R1:W-:Y:S04]  /*97a0*/  STS.128 [R0+0x29c00], R60 ;  /* 0x029c003c00007388 */ /* 0x0003e80000000c00 */
[----:B------:R1:W-:Y:S01]  /*97b0*/  STS.128 [R0+0x2a400], R64 ;  /* 0x02a4004000007388 */ /* 0x0003e20000000c00 */
[----:B------:R2:W-:Y:S06]  /*97c0*/  MEMBAR.ALL.CTA ;  /* 0x0000000000007992 */ /* 0x0005ec0000008000 */
[----:B--2---:R-:W2:Y:S02]  /*97d0*/  FENCE.VIEW.ASYNC.S ;  /* 0x00000000000073c6 */ /* 0x004ea40000000000 */
[----:B--2---:R-:W-:Y:S06]  /*97e0*/  BAR.SYNC.DEFER_BLOCKING 0x4, 0x80 ;  /* 0x0102000000007b1d */ /* 0x004fec0000010000 */
[----:B------:R-:W-:Y:S05]  /*97f0*/  @P0 BRA `(.L_x_78) ;  /* 0x0000000000200947 */ /* 0x000fea0003800000 */
[----:B------:R-:W-:Y:S02]  /*9800*/  ULEA UR7, UR6, UR8, 0xe ;  /* 0x0000000806077291 */ /* 0x000fe4000f8e70ff */
[----:B------:R-:W-:Y:S02]  /*9810*/  UIADD3 UR6, UP0, UPT, UR4, 0x4000, URZ ;  /* 0x0000400004067890 */ /* 0x000fe4000ff1e0ff */
[----:B------:R-:W-:Y:S02]  /*9820*/  UIADD3 UR10, UPT, UPT, UR7, 0x26c00, URZ ;  /* 0x00026c00070a7890 */ /* 0x000fe4000fffe0ff */
[----:B------:R-:W-:Y:S01]  /*9830*/  UIADD3.X UR7, UPT, UPT, URZ, UR5, URZ, UP0, !UPT ;  /* 0x00000005ff077290 */ /* 0x000fe200087fe4ff */
[----:B------:R-:W-:-:S08]  /*9840*/  UMOV UR12, 0x400 ;  /* 0x00000400000c7882 */ /* 0x000fd00000000000 */
[----:B------:R2:W-:Y:S01]  /*9850*/  UBLKRED.G.S.ADD.F32.RN [UR6], [UR10], UR12 ;  /* 0x000000060a0073bb */ /* 0x0005e200080a040c */
[----:B------:R0:W-:Y:S01]  /*9860*/  UTMACMDFLUSH ;  /* 0x00000000000079b7 */ /* 0x0001e20000000000 */
[----:B--2---:R-:W-:-:S04]  /*9870*/  DEPBAR.LE SB0, 0x1 ;  /* 0x000080400000791a */ /* 0x004fc80000000000 */
.L_x_78:
[----:B------:R-:W-:Y:S01]  /*9880*/  BAR.SYNC.DEFER_BLOCKING 0x4, 0x80 ;  /* 0x0102000000007b1d */ /* 0x000fe20000010000 */
[----:B------:R-:W-:-:S04]  /*9890*/  UIADD3 UR14, UPT, UPT, UR14, 0x1, URZ ;  /* 0x000000010e0e7890 */ /* 0x000fc8000fffe0ff */
[----:B------:R-:W-:Y:S01]  /*98a0*/  UISETP.NE.AND UP0, UPT, UR14, URZ, UPT ;  /* 0x000000ff0e00728c */ /* 0x000fe2000bf05270 */
        /* <DEDUP_REMOVED lines=9> */
[----:B----4-:R-:W4:Y:S02]  /*9940*/  FENCE.VIEW.ASYNC.S ;  /* 0x00000000000073c6 */ /* 0x010f240000000000 */
[----:B----4-:R-:W-:Y:S06]  /*9950*/  BAR.SYNC.DEFER_BLOCKING 0x4, 0x80 ;  /* 0x0102000000007b1d */ /* 0x010fec0000010000 */
        /* <DEDUP_REMOVED lines=8> */
[----:B----4-:R-:W-:-:S04]  /*99e0*/  DEPBAR.LE SB0, 0x1 ;  /* 0x000080400000791a */ /* 0x010fc80000000000 */
.L_x_79:
[----:B------:R-:W-:Y:S01]  /*99f0*/  BAR.SYNC.DEFER_BLOCKING 0x4, 0x80 ;  /* 0x0102000000007b1d */ /* 0x000fe20000010000 */
[----:B------:R-:W-:Y:S01]  /*9a00*/  LOP3.LUT R3, R3, 0x1, RZ, 0x3c, !PT ;  /* 0x0000000103037812 */ /* 0x000fe200078e3cff */
[----:B------:R-:W-:-:S04]  /*9a10*/  UIADD3 UR13, UPT, UPT, UR13, 0x3000, URZ ;  /* 0x000030000d0d7890 */ /* 0x000fc8000fffe0ff */
[----:B------:R-:W-:Y:S01]  /*9a20*/  UMOV UR4, UR11 ;  /* 0x0000000b00047c82 */ /* 0x000fe20008000000 */
[----:B------:R-:W-:Y:S07]  /*9a30*/  BRA.U UP0, `(.L_x_80) ;  /* 0xfffffff900547547 */ /* 0x000fee000b83ffff */
.L_x_75:
[----:B------:R-:W-:-:S13]  /*9a40*/  ISETP.NE.AND P0, PT, R104, RZ, PT ;  /* 0x000000ff6800720c */ /* 0x000fda0003f05270 */
[----:B------:R-:W-:Y:S05]  /*9a50*/  @P0 BRA `(.L_x_81) ;  /* 0x0000000000040947 */ /* 0x000fea0003800000 */
[----:B------:R-:W-:-:S04]  /*9a60*/  DEPBAR.LE SB0, 0x0 ;  /* 0x000080000000791a */ /* 0x000fc80000000000 */
.L_x_81:
[----:B------:R-:W-:Y:S06]  /*9a70*/  BAR.SYNC.DEFER_BLOCKING 0x4, 0x80 ;  /* 0x0102000000007b1d */ /* 0x000fec0000010000 */
[----:B------:R-:W-:-:S04]  /*9a80*/  DEPBAR.LE SB0, 0x0 ;  /* 0x000080000000791a */ /* 0x000fc80000000000 */
[----:B------:R-:W-:Y:S06]  /*9a90*/  BAR.ARV 0x5, 0x1a0 ;  /* 0x0146800000007b1d */ /* 0x000fec0000002000 */
[----:B------:R-:W-:Y:S05]  /*9aa0*/  EXIT ;  /* 0x000000000000794d */ /* 0x000fea0003800000 */
.L_x_14:
[----:B------:R-:W-:Y:S02]  /*9ab0*/  MOV R3, UR57 ;  /* 0x0000003900037c02 */ /* 0x000fe40008000f00 */
[----:B------:R-:W-:Y:S02]  /*9ac0*/  MOV R6, 0x80000000 ;  /* 0x8000000000067802 */ /* 0x000fe40000000f00 */
[----:B------:R-:W-:-:S07]  /*9ad0*/  MOV R7, 0x80000000 ;  /* 0x8000000000077802 */ /* 0x000fce0000000f00 */
.L_x_82:
[----:B-1----:R1:W2:Y:S02]  /*9ae0*/  SYNCS.PHASECHK.TRANS64.TRYWAIT P0, [R3+URZ+0x10], R7 ;  /* 0x00001007030075a7 */ /* 0x0022a400080011ff */
[----:B--2---:R-:W-:Y:S05]  /*9af0*/  @!P0 NANOSLEEP.SYNCS 0x989680 ;  /* 0x009896800000895d */ /* 0x004fea0003900000 */
[----:B------:R-:W2:Y:S02]  /*9b00*/  @!P0 SYNCS.PHASECHK.TRANS64 P0, [R3+URZ+0x10], R7 ;  /* 0x00001007030085a7 */ /* 0x000ea400080010ff */
[----:B--2---:R-:W-:Y:S05]  /*9b10*/  @!P0 BRA `(.L_x_82) ;  /* 0xfffffffc00f08947 */ /* 0x004fea000383ffff */
[----:B------:R-:W-:Y:S05]  /*9b20*/  BRA `(.L_x_83) ;  /* 0xffffff7000b47947 */ /* 0x000fea000383ffff */
.L_x_15:
[----:B------:R-:W-:Y:S01]  /*9b30*/  HFMA2 R6, -RZ, RZ, -0.0 , 0 ;  /* 0x80000000ff067431 */ /* 0x000fe200000001ff */
[----:B------:R-:W-:Y:S02]  /*9b40*/  MOV R3, UR57 ;  /* 0x0000003900037c02 */ /* 0x000fe40008000f00 */
[----:B------:R-:W-:-:S07]  /*9b50*/  MOV R7, 0x80000000 ;  /* 0x8000000000077802 */ /* 0x000fce0000000f00 */
.L_x_84:
[----:B-1----:R1:W2:Y:S02]  /*9b60*/  SYNCS.PHASECHK.TRANS64.TRYWAIT P0, [R3+URZ+0x40], R7 ;  /* 0x00004007030075a7 */ /* 0x0022a400080011ff */
[----:B--2---:R-:W-:Y:S05]  /*9b70*/  @!P0 NANOSLEEP.SYNCS 0x989680 ;  /* 0x009896800000895d */ /* 0x004fea0003900000 */
[----:B------:R-:W2:Y:S02]  /*9b80*/  @!P0 SYNCS.PHASECHK.TRANS64 P0, [R3+URZ+0x40], R7 ;  /* 0x00004007030085a7 */ /* 0x000ea400080010ff */
[----:B--2---:R-:W-:Y:S05]  /*9b90*/  @!P0 BRA `(.L_x_84) ;  /* 0xfffffffc00f08947 */ /* 0x004fea000383ffff */
[----:B------:R-:W-:Y:S05]  /*9ba0*/  BRA `(.L_x_85) ;  /* 0xffffff7400687947 */ /* 0x000fea000383ffff */
.L_x_16:
[----:B------:R-:W-:Y:S01]  /*9bb0*/  HFMA2 R6, -RZ, RZ, -0.0 , 0 ;  /* 0x80000000ff067431 */ /* 0x000fe200000001ff */
[----:B------:R-:W-:Y:S02]  /*9bc0*/  MOV R3, UR57 ;  /* 0x0000003900037c02 */ /* 0x000fe40008000f00 */
[----:B------:R-:W-:-:S07]  /*9bd0*/  MOV R7, 0x80000000 ;  /* 0x8000000000077802 */ /* 0x000fce0000000f00 */
.L_x_86:
[----:B-1----:R1:W2:Y:S02]  /*9be0*/  SYNCS.PHASECHK.TRANS64.TRYWAIT P0, [R3+URZ+0x28], R7 ;  /* 0x00002807030075a7 */ /* 0x0022a400080011ff */
[----:B--2---:R-:W-:Y:S05]  /*9bf0*/  @!P0 NANOSLEEP.SYNCS 0x989680 ;  /* 0x009896800000895d */ /* 0x004fea0003900000 */
[----:B------:R-:W2:Y:S02]  /*9c00*/  @!P0 SYNCS.PHASECHK.TRANS64 P0, [R3+URZ+0x28], R7 ;  /* 0x00002807030085a7 */ /* 0x000ea400080010ff */
[----:B--2---:R-:W-:Y:S05]  /*9c10*/  @!P0 BRA `(.L_x_86) ;  /* 0xfffffffc00f08947 */ /* 0x004fea000383ffff */
[----:B------:R-:W-:Y:S05]  /*9c20*/  BRA `(.L_x_87) ;  /* 0xffffff7400f87947 */ /* 0x000fea000383ffff */
.L_x_17:
[----:B------:R-:W-:Y:S01]  /*9c30*/  HFMA2 R4, -RZ, RZ, -0.0 , 0 ;  /* 0x80000000ff047431 */ /* 0x000fe200000001ff */
[----:B------:R-:W-:Y:S02]  /*9c40*/  MOV R3, UR57 ;  /* 0x0000003900037c02 */ /* 0x000fe40008000f00 */
[----:B------:R-:W-:-:S07]  /*9c50*/  MOV R5, 0x80000000 ;  /* 0x8000000000057802 */ /* 0x000fce0000000f00 */
.L_x_88:
[----:B-1----:R1:W2:Y:S02]  /*9c60*/  SYNCS.PHASECHK.TRANS64.TRYWAIT P0, [R3+URZ+0x58], R5 ;  /* 0x00005805030075a7 */ /* 0x0022a400080011ff */
[----:B--2---:R-:W-:Y:S05]  /*9c70*/  @!P0 NANOSLEEP.SYNCS 0x989680 ;  /* 0x009896800000895d */ /* 0x004fea0003900000 */
[----:B------:R-:W2:Y:S02]  /*9c80*/  @!P0 SYNCS.PHASECHK.TRANS64 P0, [R3+URZ+0x58], R5 ;  /* 0x00005805030085a7 */ /* 0x000ea400080010ff */
[----:B--2---:R-:W-:Y:S05]  /*9c90*/  @!P0 BRA `(.L_x_88) ;  /* 0xfffffffc00f08947 */ /* 0x004fea000383ffff */
[----:B------:R-:W-:Y:S05]  /*9ca0*/  BRA `(.L_x_89) ;  /* 0xffffff7800a47947 */ /* 0x000fea000383ffff */
.L_x_19:
[----:B------:R-:W-:Y:S02]  /*9cb0*/  MOV R3, UR49 ;  /* 0x0000003100037c02 */ /* 0x000fe40008000f00 */
[-C--:B------:R-:W-:Y:S02]  /*9cc0*/  MOV R8, R5.reuse ;  /* 0x0000000500087202 */ /* 0x080fe40000000f00 */
[----:B------:R-:W-:-:S07]  /*9cd0*/  MOV R9, R5 ;  /* 0x0000000500097202 */ /* 0x000fce0000000f00 */
.L_x_90:
[----:B-1----:R1:W2:Y:S02]  /*9ce0*/  SYNCS.PHASECHK.TRANS64.TRYWAIT P0, [R3+URZ+0x10], R9 ;  /* 0x00001009030075a7 */ /* 0x0022a400080011ff */
[----:B--2---:R-:W-:Y:S05]  /*9cf0*/  @!P0 NANOSLEEP.SYNCS 0x989680 ;  /* 0x009896800000895d */ /* 0x004fea0003900000 */
[----:B------:R-:W2:Y:S02]  /*9d00*/  @!P0 SYNCS.PHASECHK.TRANS64 P0, [R3+URZ+0x10], R9 ;  /* 0x00001009030085a7 */ /* 0x000ea400080010ff */
[----:B--2---:R-:W-:Y:S05]  /*9d10*/  @!P0 BRA `(.L_x_90) ;  /* 0xfffffffc00f08947 */ /* 0x004fea000383ffff */
[----:B------:R-:W-:Y:S05]  /*9d20*/  BRA `(.L_x_91) ;  /* 0xffffff7c008c7947 */ /* 0x000fea000383ffff */
.L_x_20:
[----:B------:R-:W-:Y:S02]  /*9d30*/  MOV R3, UR49 ;  /* 0x0000003100037c02 */ /* 0x000fe40008000f00 */
[-C--:B------:R-:W-:Y:S02]  /*9d40*/  MOV R8, R5.reuse ;  /* 0x0000000500087202 */ /* 0x080fe40000000f00 */
[----:B------:R-:W-:-:S07]  /*9d50*/  MOV R9, R5 ;  /* 0x0000000500097202 */ /* 0x000fce0000000f00 */
.L_x_92:
[----:B-1----:R1:W2:Y:S02]  /*9d60*/  SYNCS.PHASECHK.TRANS64.TRYWAIT P0, [R3+URZ+0x40], R9 ;  /* 0x00004009030075a7 */ /* 0x0022a400080011ff */
[----:B--2---:R-:W-:Y:S05]  /*9d70*/  @!P0 NANOSLEEP.SYNCS 0x989680 ;  /* 0x009896800000895d */ /* 0x004fea0003900000 */
[----:B------:R-:W2:Y:S02]  /*9d80*/  @!P0 SYNCS.PHASECHK.TRANS64 P0, [R3+URZ+0x40], R9 ;  /* 0x00004009030085a7 */ /* 0x000ea400080010ff */
[----:B--2---:R-:W-:Y:S05]  /*9d90*/  @!P0 BRA `(.L_x_92) ;  /* 0xfffffffc00f08947 */ /* 0x004fea000383ffff */
[----:B------:R-:W-:Y:S05]  /*9da0*/  BRA `(.L_x_93) ;  /* 0xffffff7c00c87947 */ /* 0x000fea000383ffff */
.L_x_21:
[----:B------:R-:W-:Y:S02]  /*9db0*/  MOV R3, UR57 ;  /* 0x0000003900037c02 */ /* 0x000fe40008000f00 */
[-C--:B------:R-:W-:Y:S02]  /*9dc0*/  MOV R8, R5.reuse ;  /* 0x0000000500087202 */ /* 0x080fe40000000f00 */
[----:B------:R-:W-:-:S07]  /*9dd0*/  MOV R9, R5 ;  /* 0x0000000500097202 */ /* 0x000fce0000000f00 */
.L_x_94:
[----:B-1----:R1:W2:Y:S02]  /*9de0*/  SYNCS.PHASECHK.TRANS64.TRYWAIT P0, [R3+URZ+0x28], R9 ;  /* 0x00002809030075a7 */ /* 0x0022a400080011ff */
[----:B--2---:R-:W-:Y:S05]  /*9df0*/  @!P0 NANOSLEEP.SYNCS 0x989680 ;  /* 0x009896800000895d */ /* 0x004fea0003900000 */
[----:B------:R-:W2:Y:S02]  /*9e00*/  @!P0 SYNCS.PHASECHK.TRANS64 P0, [R3+URZ+0x28], R9 ;  /* 0x00002809030085a7 */ /* 0x000ea400080010ff */
[----:B--2---:R-:W-:Y:S05]  /*9e10*/  @!P0 BRA `(.L_x_94) ;  /* 0xfffffffc00f08947 */ /* 0x004fea000383ffff */
[----:B------:R-:W-:Y:S05]  /*9e20*/  BRA `(.L_x_95) ;  /* 0xffffff7c00e87947 */ /* 0x000fea000383ffff */
.L_x_22:
[----:B------:R-:W-:Y:S02]  /*9e30*/  MOV R3, UR57 ;  /* 0x0000003900037c02 */ /* 0x000fe40008000f00 */
[-C--:B------:R-:W-:Y:S02]  /*9e40*/  MOV R8, R5.reuse ;  /* 0x0000000500087202 */ /* 0x080fe40000000f00 */
[----:B------:R-:W-:-:S07]  /*9e50*/  MOV R9, R5 ;  /* 0x0000000500097202 */ /* 0x000fce0000000f00 */
.L_x_96:
[----:B-1----:R1:W2:Y:S02]  /*9e60*/  SYNCS.PHASECHK.TRANS64.TRYWAIT P0, [R3+URZ+0x58], R9 ;  /* 0x00005809030075a7 */ /* 0x0022a400080011ff */
[----:B--2---:R-:W-:Y:S05]  /*9e70*/  @!P0 NANOSLEEP.SYNCS 0x989680 ;  /* 0x009896800000895d */ /* 0x004fea0003900000 */
[----:B------:R-:W2:Y:S02]  /*9e80*/  @!P0 SYNCS.PHASECHK.TRANS64 P0, [R3+URZ+0x58], R9 ;  /* 0x00005809030085a7 */ /* 0x000ea400080010ff */
[----:B--2---:R-:W-:Y:S05]  /*9e90*/  @!P0 BRA `(.L_x_96) ;  /* 0xfffffffc00f08947 */ /* 0x004fea000383ffff */
[----:B------:R-:W-:Y:S05]  /*9ea0*/  BRA `(.L_x_97) ;  /* 0xffffff8000287947 */ /* 0x000fea000383ffff */
.L_x_24:
[----:B------:R-:W-:-:S07]  /*9eb0*/  MOV R9, R8 ;  /* 0x0000000800097202 */ /* 0x000fce0000000f00 */
.L_x_98:
[----:B-1----:R1:W2:Y:S02]  /*9ec0*/  SYNCS.PHASECHK.TRANS64.TRYWAIT P0, [R4+URZ+0x10], R9 ;  /* 0x00001009040075a7 */ /* 0x0022a400080011ff */
[----:B--2---:R-:W-:Y:S05]  /*9ed0*/  @!P0 NANOSLEEP.SYNCS 0x989680 ;  /* 0x009896800000895d */ /* 0x004fea0003900000 */
[----:B------:R-:W2:Y:S02]  /*9ee0*/  @!P0 SYNCS.PHASECHK.TRANS64 P0, [R4+URZ+0x10], R9 ;  /* 0x00001009040085a7 */ /* 0x000ea400080010ff */
[----:B--2---:R-:W-:Y:S05]  /*9ef0*/  @!P0 BRA `(.L_x_98) ;  /* 0xfffffffc00f08947 */ /* 0x004fea000383ffff */
[----:B------:R-:W-:Y:S05]  /*9f00*/  BRA `(.L_x_99) ;  /* 0xffffff8000607947 */ /* 0x000fea000383ffff */
.L_x_25:
[----:B-1----:R-:W-:-:S07]  /*9f10*/  MOV R9, R8 ;  /* 0x0000000800097202 */ /* 0x002fce0000000f00 */
.L_x_100:
[----:B-1----:R1:W2:Y:S02]  /*9f20*/  SYNCS.PHASECHK.TRANS64.TRYWAIT P0, [R4+URZ+0x40], R9 ;  /* 0x00004009040075a7 */ /* 0x0022a400080011ff */
[----:B--2---:R-:W-:Y:S05]  /*9f30*/  @!P0 NANOSLEEP.SYNCS 0x989680 ;  /* 0x009896800000895d */ /* 0x004fea0003900000 */
[----:B------:R-:W2:Y:S02]  /*9f40*/  @!P0 SYNCS.PHASECHK.TRANS64 P0, [R4+URZ+0x40], R9 ;  /* 0x00004009040085a7 */ /* 0x000ea400080010ff */
[----:B--2---:R-:W-:Y:S05]  /*9f50*/  @!P0 BRA `(.L_x_100) ;  /* 0xfffffffc00f08947 */ /* 0x004fea000383ffff */
[----:B------:R-:W-:Y:S05]  /*9f60*/  BRA `(.L_x_101) ;  /* 0xffffff80005c7947 */ /* 0x000fea000383ffff */
.L_x_26:
[----:B------:R-:W-:Y:S02]  /*9f70*/  MOV R3, UR57 ;  /* 0x0000003900037c02 */ /* 0x000fe40008000f00 */
[----:B------:R-:W-:-:S07]  /*9f80*/  MOV R7, R6 ;  /* 0x0000000600077202 */ /* 0x000fce0000000f00 */
.L_x_102:
[----:B--2---:R2:W3:Y:S02]  /*9f90*/  SYNCS.PHASECHK.TRANS64.TRYWAIT P0, [R3+URZ+0x28], R7 ;  /* 0x00002807030075a7 */ /* 0x0044e400080011ff */
[----:B---3--:R-:W-:Y:S05]  /*9fa0*/  @!P0 NANOSLEEP.SYNCS 0x989680 ;  /* 0x009896800000895d */ /* 0x008fea0003900000 */
[----:B------:R-:W3:Y:S02]  /*9fb0*/  @!P0 SYNCS.PHASECHK.TRANS64 P0, [R3+URZ+0x28], R7 ;  /* 0x00002807030085a7 */ /* 0x000ee400080010ff */
[----:B---3--:R-:W-:Y:S05]  /*9fc0*/  @!P0 BRA `(.L_x_102) ;  /* 0xfffffffc00f08947 */ /* 0x008fea000383ffff */
[----:B------:R-:W-:Y:S05]  /*9fd0*/  BRA `(.L_x_103) ;  /* 0xffffff8000587947 */ /* 0x000fea000383ffff */
.L_x_27:
[----:B------:R-:W-:Y:S02]  /*9fe0*/  MOV R3, UR57 ;  /* 0x0000003900037c02 */ /* 0x000fe40008000f00 */
[----:B------:R-:W-:-:S07]  /*9ff0*/  MOV R7, R6 ;  /* 0x0000000600077202 */ /* 0x000fce0000000f00 */
.L_x_104:
[----:B--2---:R2:W3:Y:S02]  /*a000*/  SYNCS.PHASECHK.TRANS64.TRYWAIT P0, [R3+URZ+0x58], R7 ;  /* 0x00005807030075a7 */ /* 0x0044e400080011ff */
[----:B---3--:R-:W-:Y:S05]  /*a010*/  @!P0 NANOSLEEP.SYNCS 0x989680 ;  /* 0x009896800000895d */ /* 0x008fea0003900000 */
[----:B------:R-:W3:Y:S02]  /*a020*/  @!P0 SYNCS.PHASECHK.TRANS64 P0, [R3+URZ+0x58], R7 ;  /* 0x00005807030085a7 */ /* 0x000ee400080010ff */
[----:B---3--:R-:W-:Y:S05]  /*a030*/  @!P0 BRA `(.L_x_104) ;  /* 0xfffffffc00f08947 */ /* 0x008fea000383ffff */
[----:B------:R-:W-:Y:S05]  /*a040*/  BRA `(.L_x_105) ;  /* 0xffffff8000507947 */ /* 0x000fea000383ffff */
.L_x_32:
[----:B-1----:R-:W-:-:S04]  /*a050*/  MOV R3, UR4 ;  /* 0x0000000400037c02 */ /* 0x002fc80008000f00 */
[----:B------:R1:W2:Y:S03]  /*a060*/  SYNCS.PHASECHK.TRANS64.TRYWAIT P0, [R3+URZ], RZ ;  /* 0x000000ff030075a7 */ /* 0x0002a600080011ff */
[----:B--2---:R-:W-:Y:S05]  /*a070*/  @!P0 NANOSLEEP.SYNCS 0x989680 ;  /* 0x009896800000895d */ /* 0x004fea0003900000 */
[----:B------:R-:W2:Y:S02]  /*a080*/  @!P0 SYNCS.PHASECHK.TRANS64 P0, [R3+URZ], RZ ;  /* 0x000000ff030085a7 */ /* 0x000ea400080010ff */
[----:B--2---:R-:W-:Y:S05]  /*a090*/  @!P0 BRA `(.L_x_32) ;  /* 0xfffffffc00ec8947 */ /* 0x004fea000383ffff */
[----:B------:R-:W-:Y:S05]  /*a0a0*/  BRA `(.L_x_106) ;  /* 0xffffff88000c7947 */ /* 0x000fea000383ffff */
.L_x_33:
[----:B------:R-:W-:Y:S01]  /*a0b0*/  HFMA2 R8, -RZ, RZ, -0.0 , 0 ;  /* 0x80000000ff087431 */ /* 0x000fe200000001ff */
[----:B------:R-:W-:Y:S02]  /*a0c0*/  MOV R5, UR4 ;  /* 0x0000000400057c02 */ /* 0x000fe40008000f00 */
[----:B------:R-:W-:-:S07]  /*a0d0*/  MOV R9, 0x80000000 ;  /* 0x8000000000097802 */ /* 0x000fce0000000f00 */
.L_x_107:
[----:B-1----:R1:W2:Y:S02]  /*a0e0*/  SYNCS.PHASECHK.TRANS64.TRYWAIT P0, [R5+URZ+0x68], R9 ;  /* 0x00006809050075a7 */ /* 0x0022a400080011ff */
[----:B--2---:R-:W-:Y:S05]  /*a0f0*/  @!P0 NANOSLEEP.SYNCS 0x989680 ;  /* 0x009896800000895d */ /* 0x004fea0003900000 */
[----:B------:R-:W2:Y:S02]  /*a100*/  @!P0 SYNCS.PHASECHK.TRANS64 P0, [R5+URZ+0x68], R9 ;  /* 0x00006809050085a7 */ /* 0x000ea400080010ff */
[----:B--2---:R-:W-:Y:S05]  /*a110*/  @!P0 BRA `(.L_x_107) ;  /* 0xfffffffc00f08947 */ /* 0x004fea000383ffff */
[----:B------:R-:W-:Y:S05]  /*a120*/  BRA `(.L_x_108) ;  /* 0xffffff8400fc7947 */ /* 0x000fea000383ffff */
.L_x_34:
[----:B------:R-:W-:-:S07]  /*a130*/  MOV R3, UR4 ;  /* 0x0000000400037c02 */ /* 0x000fce0008000f00 */
.L_x_109:
[----:B--2---:R2:W3:Y:S02]  /*a140*/  SYNCS.PHASECHK.TRANS64.TRYWAIT P0, [R3+URZ+0x20], RZ ;  /* 0x000020ff030075a7 */ /* 0x0044e400080011ff */
[----:B---3--:R-:W-:Y:S05]  /*a150*/  @!P0 NANOSLEEP.SYNCS 0x989680 ;  /* 0x009896800000895d */ /* 0x008fea0003900000 */
[----:B------:R-:W3:Y:S02]  /*a160*/  @!P0 SYNCS.PHASECHK.TRANS64 P0, [R3+URZ+0x20], RZ ;  /* 0x000020ff030085a7 */ /* 0x000ee400080010ff */
[----:B---3--:R-:W-:Y:S05]  /*a170*/  @!P0 BRA `(.L_x_109) ;  /* 0xfffffffc00f08947 */ /* 0x008fea000383ffff */
[----:B------:R-:W-:Y:S05]  /*a180*/  BRA `(.L_x_110) ;  /* 0xffffff8800c87947 */ /* 0x000fea000383ffff */
.L_x_35:
[----:B------:R-:W-:Y:S01]  /*a190*/  HFMA2 R4, -RZ, RZ, -0.0 , 0 ;  /* 0x80000000ff047431 */ /* 0x000fe200000001ff */
[----:B--2---:R-:W-:Y:S02]  /*a1a0*/  MOV R3, UR4 ;  /* 0x0000000400037c02 */ /* 0x004fe40008000f00 */
[----:B-1----:R-:W-:-:S07]  /*a1b0*/  MOV R5, 0x80000000 ;  /* 0x8000000000057802 */ /* 0x002fce0000000f00 */
.L_x_111:
[----:B-1----:R1:W2:Y:S02]  /*a1c0*/  SYNCS.PHASECHK.TRANS64.TRYWAIT P0, [R3+URZ+0x78], R5 ;  /* 0x00007805030075a7 */ /* 0x0022a400080011ff */
[----:B--2---:R-:W-:Y:S05]  /*a1d0*/  @!P0 NANOSLEEP.SYNCS 0x989680 ;  /* 0x009896800000895d */ /* 0x004fea0003900000 */
[----:B------:R-:W2:Y:S02]  /*a1e0*/  @!P0 SYNCS.PHASECHK.TRANS64 P0, [R3+URZ+0x78], R5 ;  /* 0x00007805030085a7 */ /* 0x000ea400080010ff */
[----:B--2---:R-:W-:Y:S05]  /*a1f0*/  @!P0 BRA `(.L_x_111) ;  /* 0xfffffffc00f08947 */ /* 0x004fea000383ffff */
[----:B------:R-:W-:Y:S05]  /*a200*/  BRA `(.L_x_112) ;  /* 0xffffff8800b07947 */ /* 0x000fea000383ffff */
.L_x_36:
[----:B------:R-:W-:Y:S02]  /*a210*/  MOV R5, UR4 ;  /* 0x0000000400057c02 */ /* 0x000fe40008000f00 */
[----:B------:R-:W-:Y:S02]  /*a220*/  MOV R6, 0x80000000 ;  /* 0x8000000000067802 */ /* 0x000fe40000000f00 */
[----:B------:R-:W-:-:S07]  /*a230*/  MOV R7, 0x80000000 ;  /* 0x8000000000077802 */ /* 0x000fce0000000f00 */
.L_x_113:
[----:B-1----:R1:W2:Y:S02]  /*a240*/  SYNCS.PHASECHK.TRANS64.TRYWAIT P0, [R5+URZ+0xb8], R7 ;  /* 0x0000b807050075a7 */ /* 0x0022a400080011ff */
[----:B--2---:R-:W-:Y:S05]  /*a250*/  @!P0 NANOSLEEP.SYNCS 0x989680 ;  /* 0x009896800000895d */ /* 0x004fea0003900000 */
[----:B------:R-:W2:Y:S02]  /*a260*/  @!P0 SYNCS.PHASECHK.TRANS64 P0, [R5+URZ+0xb8], R7 ;  /* 0x0000b807050085a7 */ /* 0x000ea400080010ff */
[----:B--2---:R-:W-:Y:S05]  /*a270*/  @!P0 BRA `(.L_x_113) ;  /* 0xfffffffc00f08947 */ /* 0x004fea000383ffff */
[----:B------:R-:W-:Y:S05]  /*a280*/  BRA `(.L_x_114) ;  /* 0xffffff8800a07947 */ /* 0x000fea000383ffff */
.L_x_37:
[----:B------:R-:W-:-:S07]  /*a290*/  MOV R7, UR4 ;  /* 0x0000000400077c02 */ /* 0x000fce0008000f00 */
.L_x_115:
[----:B-1----:R1:W2:Y:S02]  /*a2a0*/  SYNCS.PHASECHK.TRANS64.TRYWAIT P0, [R7+URZ+0x68], RZ ;  /* 0x000068ff070075a7 */ /* 0x0022a400080011ff */
[----:B--2---:R-:W-:Y:S05]  /*a2b0*/  @!P0 NANOSLEEP.SYNCS 0x989680 ;  /* 0x009896800000895d */ /* 0x004fea0003900000 */
[----:B------:R-:W2:Y:S02]  /*a2c0*/  @!P0 SYNCS.PHASECHK.TRANS64 P0, [R7+URZ+0x68], RZ ;  /* 0x000068ff070085a7 */ /* 0x000ea400080010ff */
[----:B--2---:R-:W-:Y:S05]  /*a2d0*/  @!P0 BRA `(.L_x_115) ;  /* 0xfffffffc00f08947 */ /* 0x004fea000383ffff */
[----:B------:R-:W-:Y:S05]  /*a2e0*/  BRA `(.L_x_116) ;  /* 0xffffff8c00707947 */ /* 0x000fea000383ffff */
.L_x_39:
[----:B------:R-:W-:Y:S02]  /*a2f0*/  MOV R19, UR5 ;  /* 0x0000000500137c02 */ /* 0x000fe40008000f00 */
[-C--:B------:R-:W-:Y:S02]  /*a300*/  MOV R26, R20.reuse ;  /* 0x00000014001a7202 */ /* 0x080fe40000000f00 */
[----:B------:R-:W-:Y:S07]  /*a310*/  MOV R27, R20 ;  /* 0x00000014001b7202 */ /* 0x000fee0000000f00 */
.L_x_117:
[----:B-1----:R1:W2:Y:S02]  /*a320*/  SYNCS.PHASECHK.TRANS64.TRYWAIT P0, [R19+URZ], R27 ;  /* 0x0000001b130075a7 */ /* 0x0022a400080011ff */
[----:B--2---:R-:W-:Y:S05]  /*a330*/  @!P0 NANOSLEEP.SYNCS 0x989680 ;  /* 0x009896800000895d */ /* 0x004fea0003900000 */
[----:B------:R-:W2:Y:S02]  /*a340*/  @!P0 SYNCS.PHASECHK.TRANS64 P0, [R19+URZ], R27 ;  /* 0x0000001b130085a7 */ /* 0x000ea400080010ff */
[----:B--2---:R-:W-:Y:S05]  /*a350*/  @!P0 BRA `(.L_x_117) ;  /* 0xfffffffc00f08947 */ /* 0x004fea000383ffff */
[----:B------:R-:W-:Y:S05]  /*a360*/  BRA `(.L_x_118) ;  /* 0xffffff9c002c7947 */ /* 0x000fea000383ffff */
.L_x_40:
[----:B------:R-:W-:Y:S02]  /*a370*/  MOV R26, UR4 ;  /* 0x00000004001a7c02 */ /* 0x000fe40008000f00 */
[-C--:B------:R-:W-:Y:S02]  /*a380*/  MOV R28, R27.reuse ;  /* 0x0000001b001c7202 */ /* 0x080fe40000000f00 */
[----:B------:R-:W-:Y:S07]  /*a390*/  MOV R29, R27 ;  /* 0x0000001b001d7202 */ /* 0x000fee0000000f00 */
.L_x_119:
[----:B-1----:R1:W2:Y:S02]  /*a3a0*/  SYNCS.PHASECHK.TRANS64.TRYWAIT P0, [R26+URZ+0x80], R29 ;  /* 0x0000801d1a0075a7 */ /* 0x0022a400080011ff */
[----:B--2---:R-:W-:Y:S05]  /*a3b0*/  @!P0 NANOSLEEP.SYNCS 0x989680 ;  /* 0x009896800000895d */ /* 0x004fea0003900000 */
[----:B------:R-:W2:Y:S02]  /*a3c0*/  @!P0 SYNCS.PHASECHK.TRANS64 P0, [R26+URZ+0x80], R29 ;  /* 0x0000801d1a0085a7 */ /* 0x000ea400080010ff */
[----:B--2---:R-:W-:Y:S05]  /*a3d0*/  @!P0 BRA `(.L_x_119) ;  /* 0xfffffffc00f08947 */ /* 0x004fea000383ffff */
[----:B------:R-:W-:Y:S05]  /*a3e0*/  BRA `(.L_x_120) ;  /* 0xffffff9c00e87947 */ /* 0x000fea000383ffff */
.L_x_41:
[----:B------:R-:W-:Y:S02]  /*a3f0*/  MOV R19, UR4 ;  /* 0x0000000400137c02 */ /* 0x000fe40008000f00 */
[-C--:B------:R-:W-:Y:S02]  /*a400*/  MOV R28, R27.reuse ;  /* 0x0000001b001c7202 */ /* 0x080fe40000000f00 */
[----:B------:R-:W-:Y:S07]  /*a410*/  MOV R29, R27 ;  /* 0x0000001b001d7202 */ /* 0x000fee0000000f00 */
.L_x_121:
[----:B-1----:R1:W2:Y:S02]  /*a420*/  SYNCS.PHASECHK.TRANS64.TRYWAIT P0, [R19+URZ+0x20], R29 ;  /* 0x0000201d130075a7 */ /* 0x0022a400080011ff */
[----:B--2---:R-:W-:Y:S05]  /*a430*/  @!P0 NANOSLEEP.SYNCS 0x989680 ;  /* 0x009896800000895d */ /* 0x004fea0003900000 */
[----:B------:R-:W2:Y:S02]  /*a440*/  @!P0 SYNCS.PHASECHK.TRANS64 P0, [R19+URZ+0x20], R29 ;  /* 0x0000201d130085a7 */ /* 0x000ea400080010ff */
[----:B--2---:R-:W-:Y:S05]  /*a450*/  @!P0 BRA `(.L_x_121) ;  /* 0xfffffffc00f08947 */ /* 0x004fea000383ffff */
[----:B------:R-:W-:Y:S05]  /*a460*/  BRA `(.L_x_122) ;  /* 0xffffffa400947947 */ /* 0x000fea000383ffff */
.L_x_42:
[----:B------:R-:W-:Y:S02]  /*a470*/  MOV R20, UR4 ;  /* 0x0000000400147c02 */ /* 0x000fe40008000f00 */
[----:B------:R-:W-:Y:S07]  /*a480*/  MOV R27, R26 ;  /* 0x0000001a001b7202 */ /* 0x000fee0000000f00 */
.L_x_123:
[----:B-1----:R1:W2:Y:S02]  /*a490*/  SYNCS.PHASECHK.TRANS64.TRYWAIT P0, [R20+URZ+0xb8], R27 ;  /* 0x0000b81b140075a7 */ /* 0x0022a400080011ff */
[----:B--2---:R-:W-:Y:S05]  /*a4a0*/  @!P0 NANOSLEEP.SYNCS 0x989680 ;  /* 0x009896800000895d */ /* 0x004fea0003900000 */
[----:B------:R-:W2:Y:S02]  /*a4b0*/  @!P0 SYNCS.PHASECHK.TRANS64 P0, [R20+URZ+0xb8], R27 ;  /* 0x0000b81b140085a7 */ /* 0x000ea400080010ff */
[----:B--2---:R-:W-:Y:S05]  /*a4c0*/  @!P0 BRA `(.L_x_123) ;  /* 0xfffffffc00f08947 */ /* 0x004fea000383ffff */
[----:B------:R-:W-:Y:S05]  /*a4d0*/  BRA `(.L_x_124) ;  /* 0xffffffa400847947 */ /* 0x000fea000383ffff */
.L_x_43:
[----:B------:R-:W-:Y:S02]  /*a4e0*/  SHF.L.U32 R26, R21, 0x1f, RZ ;  /* 0x0000001f151a7819 */ /* 0x000fe400000006ff */
[----:B------:R-:W-:Y:S02]  /*a4f0*/  MOV R19, UR4 ;  /* 0x0000000400137c02 */ /* 0x000fe40008000f00 */
[----:B------:R-:W-:Y:S07]  /*a500*/  MOV R27, R26 ;  /* 0x0000001a001b7202 */ /* 0x000fee0000000f00 */
.L_x_125:
[----:B-1----:R1:W2:Y:S02]  /*a510*/  SYNCS.PHASECHK.TRANS64.TRYWAIT P0, [R19+URZ+0x68], R27 ;  /* 0x0000681b130075a7 */ /* 0x0022a400080011ff */
[----:B--2---:R-:W-:Y:S05]  /*a520*/  @!P0 NANOSLEEP.SYNCS 0x989680 ;  /* 0x009896800000895d */ /* 0x004fea0003900000 */
[----:B------:R-:W2:Y:S02]  /*a530*/  @!P0 SYNCS.PHASECHK.TRANS64 P0, [R19+URZ+0x68], R27 ;  /* 0x0000681b130085a7 */ /* 0x000ea400080010ff */
[----:B--2---:R-:W-:Y:S05]  /*a540*/  @!P0 BRA `(.L_x_125) ;  /* 0xfffffffc00f08947 */ /* 0x004fea000383ffff */
[----:B------:R-:W-:Y:S05]  /*a550*/  BRA `(.L_x_126) ;  /* 0xffffffa400d87947 */ /* 0x000fea000383ffff */
.L_x_45:
[----:B------:R-:W-:Y:S02]  /*a560*/  MOV R3, UR4 ;  /* 0x0000000400037c02 */ /* 0x000fe40008000f00 */
[----:B------:R-:W-:Y:S02]  /*a570*/  MOV R6, 0x80000000 ;  /* 0x8000000000067802 */ /* 0x000fe40000000f00 */
[----:B-1----:R-:W-:-:S07]  /*a580*/  MOV R7, 0x80000000 ;  /* 0x8000000000077802 */ /* 0x002fce0000000f00 */
.L_x_127:
[----:B-1----:R1:W3:Y:S02]  /*a590*/  SYNCS.PHASECHK.TRANS64.TRYWAIT P0, [R3+URZ+0xa0], R7 ;  /* 0x0000a007030075a7 */ /* 0x0022e400080011ff */
[----:B---3--:R-:W-:Y:S05]  /*a5a0*/  @!P0 NANOSLEEP.SYNCS 0x989680 ;  /* 0x009896800000895d */ /* 0x008fea0003900000 */
[----:B------:R-:W3:Y:S02]  /*a5b0*/  @!P0 SYNCS.PHASECHK.TRANS64 P0, [R3+URZ+0xa0], R7 ;  /* 0x0000a007030085a7 */ /* 0x000ee400080010ff */
[----:B---3--:R-:W-:Y:S05]  /*a5c0*/  @!P0 BRA `(.L_x_127) ;  /* 0xfffffffc00f08947 */ /* 0x008fea000383ffff */
[----:B------:R-:W-:Y:S05]  /*a5d0*/  BRA `(.L_x_128) ;  /* 0xffffffa800947947 */ /* 0x000fea000383ffff */
.L_x_46:
[----:B------:R-:W-:Y:S01]  /*a5e0*/  HFMA2 R4, -RZ, RZ, -0.0 , 0 ;  /* 0x80000000ff047431 */ /* 0x000fe200000001ff */
[----:B-1----:R-:W-:Y:S02]  /*a5f0*/  MOV R3, UR4 ;  /* 0x0000000400037c02 */ /* 0x002fe40008000f00 */
[----:B------:R-:W-:-:S07]  /*a600*/  MOV R5, 0x80000000 ;  /* 0x8000000000057802 */ /* 0x000fce0000000f00 */
.L_x_129:
[----:B-1----:R1:W3:Y:S02]  /*a610*/  SYNCS.PHASECHK.TRANS64.TRYWAIT P0, [R3+URZ+0xa8], R5 ;  /* 0x0000a805030075a7 */ /* 0x0022e400080011ff */
[----:B---3--:R-:W-:Y:S05]  /*a620*/  @!P0 NANOSLEEP.SYNCS 0x989680 ;  /* 0x009896800000895d */ /* 0x008fea0003900000 */
[----:B------:R-:W3:Y:S02]  /*a630*/  @!P0 SYNCS.PHASECHK.TRANS64 P0, [R3+URZ+0xa8], R5 ;  /* 0x0000a805030085a7 */ /* 0x000ee400080010ff */
[----:B---3--:R-:W-:Y:S05]  /*a640*/  @!P0 BRA `(.L_x_129) ;  /* 0xfffffffc00f08947 */ /* 0x008fea000383ffff */
[----:B------:R-:W-:Y:S05]  /*a650*/  BRA `(.L_x_130) ;  /* 0xffffffa800847947 */ /* 0x000fea000383ffff */
.L_x_47:
[----:B------:R-:W-:Y:S02]  /*a660*/  MOV R3, UR4 ;  /* 0x0000000400037c02 */ /* 0x000fe40008000f00 */
[----:B------:R-:W-:-:S07]  /*a670*/  MOV R7, R6 ;  /* 0x0000000600077202 */ /* 0x000fce0000000f00 */
.L_x_131:
[----:B-1----:R1:W3:Y:S02]  /*a680*/  SYNCS.PHASECHK.TRANS64.TRYWAIT P0, [R3+URZ+0x80], R7 ;  /* 0x00008007030075a7 */ /* 0x0022e400080011ff */
[----:B---3--:R-:W-:Y:S05]  /*a690*/  @!P0 NANOSLEEP.SYNCS 0x989680 ;  /* 0x009896800000895d */ /* 0x008fea0003900000 */
[----:B------:R-:W3:Y:S02]  /*a6a0*/  @!P0 SYNCS.PHASECHK.TRANS64 P0, [R3+URZ+0x80], R7 ;  /* 0x00008007030085a7 */ /* 0x000ee400080010ff */
[----:B---3--:R-:W-:Y:S05]  /*a6b0*/  @!P0 BRA `(.L_x_131) ;  /* 0xfffffffc00f08947 */ /* 0x008fea000383ffff */
[----:B------:R-:W-:Y:S05]  /*a6c0*/  BRA `(.L_x_132) ;  /* 0xffffffac00687947 */ /* 0x000fea000383ffff */
.L_x_54:
[----:B------:R-:W-:Y:S02]  /*a6d0*/  MOV R2, UR6 ;  /* 0x0000000600027c02 */ /* 0x000fe40008000f00 */
[----:B------:R-:W-:-:S07]  /*a6e0*/  MOV R3, UR6 ;  /* 0x0000000600037c02 */ /* 0x000fce0008000f00 */
.L_x_133:
[----:B-1----:R1:W2:Y:S02]  /*a6f0*/  SYNCS.PHASECHK.TRANS64.TRYWAIT P0, [UR9+0x30], R3 ;  /* 0x00003003ff0075a7 */ /* 0x0022a40008001109 */
[----:B--2---:R-:W-:Y:S05]  /*a700*/  @!P0 NANOSLEEP.SYNCS 0x989680 ;  /* 0x009896800000895d */ /* 0x004fea0003900000 */
[----:B------:R-:W2:Y:S02]  /*a710*/  @!P0 SYNCS.PHASECHK.TRANS64 P0, [UR9+0x30], R3 ;  /* 0x00003003ff0085a7 */ /* 0x000ea40008001009 */
[----:B--2---:R-:W-:Y:S05]  /*a720*/  @!P0 BRA `(.L_x_133) ;  /* 0xfffffffc00f08947 */ /* 0x004fea000383ffff */
[----:B------:R-:W-:Y:S05]  /*a730*/  BRA `(.L_x_134) ;  /* 0xffffffb800707947 */ /* 0x000fea000383ffff */
.L_x_55:
[----:B------:R-:W-:Y:S02]  /*a740*/  MOV R8, UR5 ;  /* 0x0000000500087c02 */ /* 0x000fe40008000f00 */
[----:B------:R-:W-:Y:S02]  /*a750*/  MOV R9, UR5 ;  /* 0x0000000500097c02 */ /* 0x000fe40008000f00 */
[----:B------:R-:W-:-:S07]  /*a760*/  MOV R6, UR4 ;  /* 0x0000000400067c02 */ /* 0x000fce0008000f00 */
.L_x_135:
[----:B-1----:R1:W2:Y:S02]  /*a770*/  SYNCS.PHASECHK.TRANS64.TRYWAIT P0, [R6+URZ+0x60], R9 ;  /* 0x00006009060075a7 */ /* 0x0022a400080011ff */
[----:B--2---:R-:W-:Y:S05]  /*a780*/  @!P0 NANOSLEEP.SYNCS 0x989680 ;  /* 0x009896800000895d */ /* 0x004fea0003900000 */
[----:B------:R-:W2:Y:S02]  /*a790*/  @!P0 SYNCS.PHASECHK.TRANS64 P0, [R6+URZ+0x60], R9 ;  /* 0x00006009060085a7 */ /* 0x000ea400080010ff */
[----:B--2---:R-:W-:Y:S05]  /*a7a0*/  @!P0 BRA `(.L_x_135) ;  /* 0xfffffffc00f08947 */ /* 0x004fea000383ffff */
[----:B------:R-:W-:Y:S05]  /*a7b0*/  BRA `(.L_x_136) ;  /* 0xffffffb800807947 */ /* 0x000fea000383ffff */
.L_x_56:
[----:B------:R-:W-:Y:S02]  /*a7c0*/  MOV R6, UR6 ;  /* 0x0000000600067c02 */ /* 0x000fe40008000f00 */
[----:B------:R-:W-:Y:S02]  /*a7d0*/  MOV R7, UR6 ;  /* 0x0000000600077c02 */ /* 0x000fe40008000f00 */
[----:B------:R-:W-:-:S07]  /*a7e0*/  MOV R5, UR4 ;  /* 0x0000000400057c02 */ /* 0x000fce0008000f00 */
.L_x_137:
[----:B-1----:R1:W2:Y:S02]  /*a7f0*/  SYNCS.PHASECHK.TRANS64.TRYWAIT P0, [R5+URZ+0x50], R7 ;  /* 0x00005007050075a7 */ /* 0x0022a400080011ff */
[----:B--2---:R-:W-:Y:S05]  /*a800*/  @!P0 NANOSLEEP.SYNCS 0x989680 ;  /* 0x009896800000895d */ /* 0x004fea0003900000 */
[----:B------:R-:W2:Y:S02]  /*a810*/  @!P0 SYNCS.PHASECHK.TRANS64 P0, [R5+URZ+0x50], R7 ;  /* 0x00005007050085a7 */ /* 0x000ea400080010ff */
[----:B--2---:R-:W-:Y:S05]  /*a820*/  @!P0 BRA `(.L_x_137) ;  /* 0xfffffffc00f08947 */ /* 0x004fea000383ffff */
[----:B------:R-:W-:Y:S05]  /*a830*/  BRA `(.L_x_138) ;  /* 0xffffffc800847947 */ /* 0x000fea000383ffff */
.L_x_57:
[----:B------:R-:W-:Y:S02]  /*a840*/  MOV R6, UR5 ;  /* 0x0000000500067c02 */ /* 0x000fe40008000f00 */
[----:B-1----:R-:W-:Y:S02]  /*a850*/  MOV R7, UR5 ;  /* 0x0000000500077c02 */ /* 0x002fe40008000f00 */
[----:B------:R-:W-:-:S07]  /*a860*/  MOV R4, UR4 ;  /* 0x0000000400047c02 */ /* 0x000fce0008000f00 */
.L_x_139:
[----:B-1----:R1:W2:Y:S02]  /*a870*/  SYNCS.PHASECHK.TRANS64.TRYWAIT P0, [R4+URZ+0x70], R7 ;  /* 0x00007007040075a7 */ /* 0x0022a400080011ff */
[----:B--2---:R-:W-:Y:S05]  /*a880*/  @!P0 NANOSLEEP.SYNCS 0x989680 ;  /* 0x009896800000895d */ /* 0x004fea0003900000 */
[----:B------:R-:W2:Y:S02]  /*a890*/  @!P0 SYNCS.PHASECHK.TRANS64 P0, [R4+URZ+0x70], R7 ;  /* 0x00007007040085a7 */ /* 0x000ea400080010ff */
[----:B--2---:R-:W-:Y:S05]  /*a8a0*/  @!P0 BRA `(.L_x_139) ;  /* 0xfffffffc00f08947 */ /* 0x004fea000383ffff */
[----:B------:R-:W-:Y:S05]  /*a8b0*/  BRA `(.L_x_140) ;  /* 0xffffffc800807947 */ /* 0x000fea000383ffff */
.L_x_58:
[----:B------:R-:W-:Y:S02]  /*a8c0*/  MOV R6, UR5 ;  /* 0x0000000500067c02 */ /* 0x000fe40008000f00 */
[----:B------:R-:W-:Y:S02]  /*a8d0*/  MOV R7, UR5 ;  /* 0x0000000500077c02 */ /* 0x000fe40008000f00 */
[----:B------:R-:W-:-:S07]  /*a8e0*/  MOV R4, UR4 ;  /* 0x0000000400047c02 */ /* 0x000fce0008000f00 */
.L_x_141:
[----:B-1----:R1:W2:Y:S02]  /*a8f0*/  SYNCS.PHASECHK.TRANS64.TRYWAIT P0, [R4+URZ+0x88], R7 ;  /* 0x00008807040075a7 */ /* 0x0022a400080011ff */
[----:B--2---:R-:W-:Y:S05]  /*a900*/  @!P0 NANOSLEEP.SYNCS 0x989680 ;  /* 0x009896800000895d */ /* 0x004fea0003900000 */
[----:B------:R-:W2:Y:S02]  /*a910*/  @!P0 SYNCS.PHASECHK.TRANS64 P0, [R4+URZ+0x88], R7 ;  /* 0x00008807040085a7 */ /* 0x000ea400080010ff */
[----:B--2---:R-:W-:Y:S05]  /*a920*/  @!P0 BRA `(.L_x_141) ;  /* 0xfffffffc00f08947 */ /* 0x004fea000383ffff */
[----:B------:R-:W-:Y:S05]  /*a930*/  BRA `(.L_x_142) ;  /* 0xffffffcc00e07947 */ /* 0x000fea000383ffff */
.L_x_60:
[----:B-1----:R1:W2:Y:S02]  /*a940*/  SYNCS.PHASECHK.TRANS64.TRYWAIT P0, [R2+URZ+0x90], RZ ;  /* 0x000090ff020075a7 */ /* 0x0022a400080011ff */
[----:B--2---:R-:W-:Y:S05]  /*a950*/  @!P0 NANOSLEEP.SYNCS 0x989680 ;  /* 0x009896800000895d */ /* 0x004fea0003900000 */
[----:B------:R-:W2:Y:S02]  /*a960*/  @!P0 SYNCS.PHASECHK.TRANS64 P0, [R2+URZ+0x90], RZ ;  /* 0x000090ff020085a7 */ /* 0x000ea400080010ff */
[----:B--2---:R-:W-:Y:S05]  /*a970*/  @!P0 BRA `(.L_x_60) ;  /* 0xfffffffc00f08947 */ /* 0x004fea000383ffff */
[----:B------:R-:W-:Y:S05]  /*a980*/  BRA `(.L_x_143) ;  /* 0xffffffd400707947 */ /* 0x000fea000383ffff */
.L_x_67:
[----:B-1----:R1:W2:Y:S02]  /*a990*/  SYNCS.PHASECHK.TRANS64.TRYWAIT P0, [R2+URZ+0x98], RZ ;  /* 0x000098ff020075a7 */ /* 0x0022a400080011ff */
[----:B--2---:R-:W-:Y:S05]  /*a9a0*/  @!P0 NANOSLEEP.SYNCS 0x989680 ;  /* 0x009896800000895d */ /* 0x004fea0003900000 */
[----:B------:R-:W2:Y:S02]  /*a9b0*/  @!P0 SYNCS.PHASECHK.TRANS64 P0, [R2+URZ+0x98], RZ ;  /* 0x000098ff020085a7 */ /* 0x000ea400080010ff */
[----:B--2---:R-:W-:Y:S05]  /*a9c0*/  @!P0 BRA `(.L_x_67) ;  /* 0xfffffffc00f08947 */ /* 0x004fea000383ffff */
[----:B------:R-:W-:Y:S05]  /*a9d0*/  BRA `(.L_x_144) ;  /* 0xffffffdc005c7947 */ /* 0x000fea000383ffff */
.L_x_76:
[----:B------:R-:W-:Y:S02]  /*a9e0*/  MOV R0, UR8 ;  /* 0x0000000800007c02 */ /* 0x000fe40008000f00 */
[----:B------:R-:W-:-:S07]  /*a9f0*/  MOV R5, R4 ;  /* 0x0000000400057202 */ /* 0x000fce0000000f00 */
.L_x_145:
[----:B-1----:R1:W2:Y:S02]  /*aa00*/  SYNCS.PHASECHK.TRANS64.TRYWAIT P0, [R0+URZ+0xb0], R5 ;  /* 0x0000b005000075a7 */ /* 0x0022a400080011ff */
[----:B--2---:R-:W-:Y:S05]  /*aa10*/  @!P0 NANOSLEEP.SYNCS 0x989680 ;  /* 0x009896800000895d */ /* 0x004fea0003900000 */
[----:B------:R-:W2:Y:S02]  /*aa20*/  @!P0 SYNCS.PHASECHK.TRANS64 P0, [R0+URZ+0xb0], R5 ;  /* 0x0000b005000085a7 */ /* 0x000ea400080010ff */
[----:B--2---:R-:W-:Y:S05]  /*aa30*/  @!P0 BRA `(.L_x_145) ;  /* 0xfffffffc00f08947 */ /* 0x004fea000383ffff */
[----:B------:R-:W-:Y:S05]  /*aa40*/  BRA `(.L_x_146) ;  /* 0xffffffe800707947 */ /* 0x000fea000383ffff */
        .weak           $__internal_0_$__cuda_sm10x_tcgen05_guardrail_trap_col_being_dealloced_not_returned_by_alloc
        .type           $__internal_0_$__cuda_sm10x_tcgen05_guardrail_trap_col_being_dealloced_not_returned_by_alloc,@function
        .size           $__internal_0_$__cuda_sm10x_tcgen05_guardrail_trap_col_being_dealloced_not_returned_by_alloc,($__internal_1_$__cuda_sm10x_tcgen05_guardrail_trap_phase_invalid_during_alloc - $__internal_0_$__cuda_sm10x_tcgen05_guardrail_trap_col_being_dealloced_not_returned_by_alloc)
$__internal_0_$__cuda_sm10x_tcgen05_guardrail_trap_col_being_dealloced_not_returned_by_alloc:
[----:B------:R-:W-:Y:S05]  /*aa50*/  BPT.TRAP 0x1 ;  /* 0x000000040000795c */ /* 0x000fea0000300000 */
[----:B------:R-:W-:-:S04]  /*aa60*/  HFMA2 R5, -RZ, RZ, 0, 0 ;  /* 0x00000000ff057431 */ /* 0x000fc800000001ff */
[----:B------:R-:W-:Y:S05]  /*aa70*/  RET.REL.NODEC R4 `(kernel_cutlass_kernel_flash_attncuteflash_bwd_sm100FlashAttentionBackwardSm100_object_at__tensor0000o9611101213_None_tensor0000o9611101213_None_tensor0000o9611101213_tensorptrf32gmemo1i64_0) ;  /* 0xffffff5404607950 */ /* 0x000fea0003c3ffff */
        .weak           $__internal_1_$__cuda_sm10x_tcgen05_guardrail_trap_phase_invalid_during_alloc
        .type           $__internal_1_$__cuda_sm10x_tcgen05_guardrail_trap_phase_invalid_during_alloc,@function
        .size           $__internal_1_$__cuda_sm10x_tcgen05_guardrail_trap_phase_invalid_during_alloc,($__internal_2_$__cuda_sm10x_tcgen05_guardrail_trap_unallocated_columns_being_dealloced - $__internal_1_$__cuda_sm10x_tcgen05_guardrail_trap_phase_invalid_during_alloc)
$__internal_1_$__cuda_sm10x_tcgen05_guardrail_trap_phase_invalid_during_alloc:
[----:B------:R-:W-:Y:S05]  /*aa80*/  BPT.TRAP 0x1 ;  /* 0x000000040000795c */ /* 0x000fea0000300000 */
[----:B------:R-:W-:-:S04]  /*aa90*/  MOV R5, 0x0 ;  /* 0x0000000000057802 */ /* 0x000fc80000000f00 */
[----:B------:R-:W-:Y:S05]  /*aaa0*/  RET.REL.NODEC R4 `(kernel_cutlass_kernel_flash_attncuteflash_bwd_sm100FlashAttentionBackwardSm100_object_at__tensor0000o9611101213_None_tensor0000o9611101213_None_tensor0000o9611101213_tensorptrf32gmemo1i64_0) ;  /* 0xffffff5404547950 */ /* 0x000fea0003c3ffff */
        .weak           $__internal_2_$__cuda_sm10x_tcgen05_guardrail_trap_unallocated_columns_being_dealloced
        .type           $__internal_2_$__cuda_sm10x_tcgen05_guardrail_trap_unallocated_columns_being_dealloced,@function
        .size           $__internal_2_$__cuda_sm10x_tcgen05_guardrail_trap_unallocated_columns_being_dealloced,(.L_x_150 - $__internal_2_$__cuda_sm10x_tcgen05_guardrail_trap_unallocated_columns_being_dealloced)
$__internal_2_$__cuda_sm10x_tcgen05_guardrail_trap_unallocated_columns_being_dealloced:
[----:B------:R-:W-:Y:S05]  /*aab0*/  BPT.TRAP 0x1 ;  /* 0x000000040000795c */ /* 0x000fea0000300000 */
[----:B------:R-:W-:-:S04]  /*aac0*/  HFMA2 R5, -RZ, RZ, 0, 0 ;  /* 0x00000000ff057431 */ /* 0x000fc800000001ff */
[----:B------:R-:W-:Y:S05]  /*aad0*/  RET.REL.NODEC R4 `(kernel_cutlass_kernel_flash_attncuteflash_bwd_sm100FlashAttentionBackwardSm100_object_at__tensor0000o9611101213_None_tensor0000o9611101213_None_tensor0000o9611101213_tensorptrf32gmemo1i64_0) ;  /* 0xffffff5404487950 */ /* 0x000fea0003c3ffff */
.L_x_147:
[----:B------:R-:W-:-:S00]  /*aae0*/  BRA `(.L_x_147) ;  /* 0xfffffffc00fc7947 */ /* 0x000fc0000383ffff */
[----:B------:R-:W-:-:S00]  /*aaf0*/  NOP ;  /* 0x0000000000007918 */ /* 0x000fc00000000000 */
        /* <DEDUP_REMOVED lines=8> */
.L_x_150:


//--------------------- .nv.shared.kernel_cutlass_kernel_flash_attncuteflash_bwd_sm100FlashAttentionBackwardSm100_object_at__tensor0000o9611101213_None_tensor0000o9611101213_None_tensor0000o9611101213_tensorptrf32gmemo1i64_0 --------------------------
	.section	.nv.shared.kernel_cutlass_kernel_flash_attncuteflash_bwd_sm100FlashAttentionBackwardSm100_object_at__tensor0000o9611101213_None_tensor0000o9611101213_None_tensor0000o9611101213_tensorptrf32gmemo1i64_0,"aw",@nobits
	.sectionflags	@""
	.align	1024
	.zero		1024


//--------------------- .nv.shared.reserved.0     --------------------------
	.section	.nv.shared.reserved.0,"aw",@nobits
	.align	8
	.weak		__nv_reservedSMEM_offset_0_alias
	.size		__nv_reservedSMEM_offset_0_alias, 0, 64
	.other		__nv_reservedSMEM_offset_0_alias,@"STO_CUDA_RESERVED_SHARED STV_DEFAULT"
__nv_reservedSMEM_offset_0_alias:
	.zero		0
.nv.shared.reserved.0:
	.zero		64
	.weak		__nv_reservedSMEM_allocation_phase
	.type		__nv_reservedSMEM_allocation_phase,@object
	.size		__nv_reservedSMEM_allocation_phase,(.L_0 - __nv_reservedSMEM_allocation_phase)
__nv_reservedSMEM_allocation_phase:
	.zero		1
.L_0:
	.zero		7
	.weak		__nv_reservedSMEM_devtool_atexit_pc
	.type		__nv_reservedSMEM_devtool_atexit_pc,@object
	.size		__nv_reservedSMEM_devtool_atexit_pc,(__nv_reservedSMEM_allocation_mask - __nv_reservedSMEM_devtool_atexit_pc)
__nv_reservedSMEM_devtool_atexit_pc:
	.zero		8
	.weak		__nv_reservedSMEM_allocation_mask
	.type		__nv_reservedSMEM_allocation_mask,@object
	.size		__nv_reservedSMEM_allocation_mask,(.L_2 - __nv_reservedSMEM_allocation_mask)
__nv_reservedSMEM_allocation_mask:
	.zero		4
.L_2:


//--------------------- .nv.constant0.kernel_cutlass_kernel_flash_attncuteflash_bwd_sm100FlashAttentionBackwardSm100_object_at__tensor0000o9611101213_None_tensor0000o9611101213_None_tensor0000o9611101213_tensorptrf32gmemo1i64_0 --------------------------
	.section	.nv.constant0.kernel_cutlass_kernel_flash_attncuteflash_bwd_sm100FlashAttentionBackwardSm100_object_at__tensor0000o9611101213_None_tensor0000o9611101213_None_tensor0000o9611101213_tensorptrf32gmemo1i64_0,"a",@progbits
	.sectionflags	@""
	.align	4
.nv.constant0.kernel_cutlass_kernel_flash_attncuteflash_bwd_sm100FlashAttentionBackwardSm100_object_at__tensor0000o9611101213_None_tensor0000o9611101213_None_tensor0000o9611101213_tensorptrf32gmemo1i64_0:
	.zero		2032


//--------------------- SYMBOLS --------------------------

	.type		.nv.reservedSmem.offset0,@object
	.size		.nv.reservedSmem.offset0,0x4
	.type		.nv.reservedSmem.cap,@object
	.size		.nv.reservedSmem.cap,0x4
